// auto-generated by cutlass_sweep.gemm — config: {"arch": "sm_90", "cluster_m": 1, "cluster_n": 1, "dtype": "fp16", "dtype_b": "fp16", "layout": "nt", "stages": 0, "tile_k": 32, "tile_m": 128, "tile_n": 128}
#include "cutlass/cutlass.h"
#include "cutlass/gemm/collective/collective_builder.hpp"
#include "cutlass/gemm/device/gemm_universal_adapter.h"
#include "cutlass/gemm/kernel/gemm_universal.hpp"
#include "cutlass/epilogue/collective/collective_builder.hpp"

using ElemA = cutlass::half_t;
using ElemB = cutlass::half_t;
using ElemCD = cutlass::half_t;
using Acc  = float;
using TileShape    = cute::Shape<cute::_128, cute::_128, cute::_32>;
using ClusterShape = cute::Shape<cute::_1, cute::_1, cute::_1>;

using CollectiveEpilogue = typename cutlass::epilogue::collective::CollectiveBuilder<
    cutlass::arch::Sm90, cutlass::arch::OpClassTensorOp,
    TileShape, ClusterShape,
    cutlass::epilogue::collective::EpilogueTileAuto,
    Acc, Acc,
    ElemCD, cutlass::layout::RowMajor, 128 / cutlass::sizeof_bits<ElemCD>::value,
    ElemCD, cutlass::layout::RowMajor, 128 / cutlass::sizeof_bits<ElemCD>::value,
    cutlass::epilogue::collective::EpilogueScheduleAuto
  >::CollectiveOp;

using CollectiveMainloop = typename cutlass::gemm::collective::CollectiveBuilder<
    cutlass::arch::Sm90, cutlass::arch::OpClassTensorOp,
    ElemA, cutlass::layout::RowMajor, 128 / cutlass::sizeof_bits<ElemA>::value,
    ElemB, cutlass::layout::ColumnMajor, 128 / cutlass::sizeof_bits<ElemB>::value,
    Acc,
    TileShape, ClusterShape,
    cutlass::gemm::collective::StageCountAutoCarveout<static_cast<int>(sizeof(typename CollectiveEpilogue::SharedStorage))>,
    cutlass::gemm::collective::KernelScheduleAuto
  >::CollectiveOp;

using GemmKernel = cutlass::gemm::kernel::GemmUniversal<
    cute::Shape<int,int,int,int>,
    CollectiveMainloop,
    CollectiveEpilogue
>;
using Gemm = cutlass::gemm::device::GemmUniversalAdapter<GemmKernel>;

// Force the device kernel symbol into the cubin without needing a host main.
auto* _anchor = &cutlass::device_kernel<GemmKernel>;


// ===== COMPILED SASS (sm_90a) =====

	.target	sm_90a

	.elftype	@"ET_EXEC"


//--------------------- .note.nv.tkinfo           --------------------------
	.section	.note.nv.tkinfo,"",@"SHT_NOTE"
	.sectionflags	@"SHF_NOTE_NV_TKINFO"
	.tkinfo
        /*0018*/ 	.word	0x00000002
        /*0030*/ 	.string	""
        /*0030*/ 	.string	"ptxas"
        /*0030*/ 	.string	"Cuda compilation tools, release 13.0, V13.0.88"
        /*0030*/ 	.string	"Build cuda_13.0.r13.0/compiler.36424714_0"
        /*0030*/ 	.string	"-arch sm_90a -m 64 "



//--------------------- .note.nv.cuinfo           --------------------------
	.section	.note.nv.cuinfo,"",@"SHT_NOTE"
	.sectionflags	@"SHF_NOTE_NV_CUINFO"
        /*0018*/ 	.short	0x0002
        /*001a*/ 	.short	0x005a
        /*001c*/ 	.short	0x0082
	.zero		2


//--------------------- .nv.info                  --------------------------
	.section	.nv.info,"",@"SHT_CUDA_INFO"
	.align	4


	//----- nvinfo : EIATTR_REGCOUNT
	.align		4
        /*0000*/ 	.byte	0x04, 0x2f
        /*0002*/ 	.short	(.L_15 - .L_14)
	.align		4
.L_14:
        /*0004*/ 	.word	index@(_ZN7cutlass13device_kernelINS_4gemm6kernel13GemmUniversalIN4cute5tupleIJiiiiEEENS1_10collective13CollectiveMmaINS1_34MainloopSm90TmaGmmaWarpSpecializedILi14ENS5_IJNS4_1CILi1EEESB_SB_EEENS1_35KernelTmaWarpSpecializedCooperativeEEENS5_IJNSA_ILi128EEESF_NSA_ILi32EEEEEENS_6half_tENS5_IJlSB_lEEESI_SJ_NS4_8TiledMMAINS4_8MMA_AtomIJNS4_4SM904GMMA26MMA_64x128x16_F32F16F16_SSILNSN_5MajorE0ELSP_0ELNSN_7ScaleInE1ELSQ_1EEEEEENS4_6LayoutINS5_IJNSA_ILi2EEESB_SB_EEENS5_IJSB_NSA_ILi0EEESW_EEEEENS5_IJNS4_10UnderscoreESZ_SZ_EEEEENS4_13SM90_TMA_LOADENS4_14ComposedLayoutINS4_7SwizzleILi2ELi4ELi3EEENS4_18smem_ptr_flag_bitsILi16EEENST_INS5_IJNSA_ILi8EEESG_EEENS5_IJSG_SB_EEEEEEEvNS4_8identityES12_S1C_vS1D_EENS_8epilogue10collective6detail29Sm90TmaWarpSpecializedAdapterINS1G_15DefaultEpilogueISI_SJ_SJ_NS1F_6thread17LinearCombinationISI_Li1EffLNS1K_9ScaleType4KindE0ELNS_15FloatRoundStyleE2ESI_EENS1_15EpilogueDefaultEEEEEvvEEEEvNT_6ParamsE)
        /*0008*/ 	.word	0x000000a8


	//----- nvinfo : EIATTR_FRAME_SIZE
	.align		4
.L_15:
        /*000c*/ 	.byte	0x04, 0x11
        /*000e*/ 	.short	(.L_17 - .L_16)
	.align		4
.L_16:
        /*0010*/ 	.word	index@(_ZN7cutlass13device_kernelINS_4gemm6kernel13GemmUniversalIN4cute5tupleIJiiiiEEENS1_10collective13CollectiveMmaINS1_34MainloopSm90TmaGmmaWarpSpecializedILi14ENS5_IJNS4_1CILi1EEESB_SB_EEENS1_35KernelTmaWarpSpecializedCooperativeEEENS5_IJNSA_ILi128EEESF_NSA_ILi32EEEEEENS_6half_tENS5_IJlSB_lEEESI_SJ_NS4_8TiledMMAINS4_8MMA_AtomIJNS4_4SM904GMMA26MMA_64x128x16_F32F16F16_SSILNSN_5MajorE0ELSP_0ELNSN_7ScaleInE1ELSQ_1EEEEEENS4_6LayoutINS5_IJNSA_ILi2EEESB_SB_EEENS5_IJSB_NSA_ILi0EEESW_EEEEENS5_IJNS4_10UnderscoreESZ_SZ_EEEEENS4_13SM90_TMA_LOADENS4_14ComposedLayoutINS4_7SwizzleILi2ELi4ELi3EEENS4_18smem_ptr_flag_bitsILi16EEENST_INS5_IJNSA_ILi8EEESG_EEENS5_IJSG_SB_EEEEEEEvNS4_8identityES12_S1C_vS1D_EENS_8epilogue10collective6detail29Sm90TmaWarpSpecializedAdapterINS1G_15DefaultEpilogueISI_SJ_SJ_NS1F_6thread17LinearCombinationISI_Li1EffLNS1K_9ScaleType4KindE0ELNS_15FloatRoundStyleE2ESI_EENS1_15EpilogueDefaultEEEEEvvEEEEvNT_6ParamsE)
        /*0014*/ 	.word	0x00000000


	//----- nvinfo : EIATTR_MIN_STACK_SIZE
	.align		4
.L_17:
        /*0018*/ 	.byte	0x04, 0x12
        /*001a*/ 	.short	(.L_19 - .L_18)
	.align		4
.L_18:
        /*001c*/ 	.word	index@(_ZN7cutlass13device_kernelINS_4gemm6kernel13GemmUniversalIN4cute5tupleIJiiiiEEENS1_10collective13CollectiveMmaINS1_34MainloopSm90TmaGmmaWarpSpecializedILi14ENS5_IJNS4_1CILi1EEESB_SB_EEENS1_35KernelTmaWarpSpecializedCooperativeEEENS5_IJNSA_ILi128EEESF_NSA_ILi32EEEEEENS_6half_tENS5_IJlSB_lEEESI_SJ_NS4_8TiledMMAINS4_8MMA_AtomIJNS4_4SM904GMMA26MMA_64x128x16_F32F16F16_SSILNSN_5MajorE0ELSP_0ELNSN_7ScaleInE1ELSQ_1EEEEEENS4_6LayoutINS5_IJNSA_ILi2EEESB_SB_EEENS5_IJSB_NSA_ILi0EEESW_EEEEENS5_IJNS4_10UnderscoreESZ_SZ_EEEEENS4_13SM90_TMA_LOADENS4_14ComposedLayoutINS4_7SwizzleILi2ELi4ELi3EEENS4_18smem_ptr_flag_bitsILi16EEENST_INS5_IJNSA_ILi8EEESG_EEENS5_IJSG_SB_EEEEEEEvNS4_8identityES12_S1C_vS1D_EENS_8epilogue10collective6detail29Sm90TmaWarpSpecializedAdapterINS1G_15DefaultEpilogueISI_SJ_SJ_NS1F_6thread17LinearCombinationISI_Li1EffLNS1K_9ScaleType4KindE0ELNS_15FloatRoundStyleE2ESI_EENS1_15EpilogueDefaultEEEEEvvEEEEvNT_6ParamsE)
        /*0020*/ 	.word	0x00000000
.L_19:


//--------------------- .nv.compat                --------------------------
	.section	.nv.compat,"",@"SHT_CUDA_COMPAT_INFO"
	.align	4
        /*0000*/ 	.byte	0x02, 0x09, 0x01, 0x00, 0x02, 0x02, 0x04, 0x00, 0x02, 0x05, 0x05, 0x00, 0x03, 0x07, 0x01, 0x01
        /*0010*/ 	.byte	0x02, 0x03, 0x01, 0x00, 0x02, 0x06, 0x01, 0x00, 0x04, 0x0b, 0x08, 0x00, 0x00, 0x00, 0x00, 0x00
        /*0020*/ 	.byte	0x00, 0x00, 0x00, 0x00


//--------------------- .nv.info._ZN7cutlass13device_kernelINS_4gemm6kernel13GemmUniversalIN4cute5tupleIJiiiiEEENS1_10collective13CollectiveMmaINS1_34MainloopSm90TmaGmmaWarpSpecializedILi14ENS5_IJNS4_1CILi1EEESB_SB_EEENS1_35KernelTmaWarpSpecializedCooperativeEEENS5_IJNSA_ILi128EEESF_NSA_ILi32EEEEEENS_6half_tENS5_IJlSB_lEEESI_SJ_NS4_8TiledMMAINS4_8MMA_AtomIJNS4_4SM904GMMA26MMA_64x128x16_F32F16F16_SSILNSN_5MajorE0ELSP_0ELNSN_7ScaleInE1ELSQ_1EEEEEENS4_6LayoutINS5_IJNSA_ILi2EEESB_SB_EEENS5_IJSB_NSA_ILi0EEESW_EEEEENS5_IJNS4_10UnderscoreESZ_SZ_EEEEENS4_13SM90_TMA_LOADENS4_14ComposedLayoutINS4_7SwizzleILi2ELi4ELi3EEENS4_18smem_ptr_flag_bitsILi16EEENST_INS5_IJNSA_ILi8EEESG_EEENS5_IJSG_SB_EEEEEEEvNS4_8identityES12_S1C_vS1D_EENS_8epilogue10collective6detail29Sm90TmaWarpSpecializedAdapterINS1G_15DefaultEpilogueISI_SJ_SJ_NS1F_6thread17LinearCombinationISI_Li1EffLNS1K_9ScaleType4KindE0ELNS_15FloatRoundStyleE2ESI_EENS1_15EpilogueDefaultEEEEEvvEEEEvNT_6ParamsE --------------------------
	.section	.nv.info._ZN7cutlass13device_kernelINS_4gemm6kernel13GemmUniversalIN4cute5tupleIJiiiiEEENS1_10collective13CollectiveMmaINS1_34MainloopSm90TmaGmmaWarpSpecializedILi14ENS5_IJNS4_1CILi1EEESB_SB_EEENS1_35KernelTmaWarpSpecializedCooperativeEEENS5_IJNSA_ILi128EEESF_NSA_ILi32EEEEEENS_6half_tENS5_IJlSB_lEEESI_SJ_NS4_8TiledMMAINS4_8MMA_AtomIJNS4_4SM904GMMA26MMA_64x128x16_F32F16F16_SSILNSN_5MajorE0ELSP_0ELNSN_7ScaleInE1ELSQ_1EEEEEENS4_6LayoutINS5_IJNSA_ILi2EEESB_SB_EEENS5_IJSB_NSA_ILi0EEESW_EEEEENS5_IJNS4_10UnderscoreESZ_SZ_EEEEENS4_13SM90_TMA_LOADENS4_14ComposedLayoutINS4_7SwizzleILi2ELi4ELi3EEENS4_18smem_ptr_flag_bitsILi16EEENST_INS5_IJNSA_ILi8EEESG_EEENS5_IJSG_SB_EEEEEEEvNS4_8identityES12_S1C_vS1D_EENS_8epilogue10collective6detail29Sm90TmaWarpSpecializedAdapterINS1G_15DefaultEpilogueISI_SJ_SJ_NS1F_6thread17LinearCombinationISI_Li1EffLNS1K_9ScaleType4KindE0ELNS_15FloatRoundStyleE2ESI_EENS1_15EpilogueDefaultEEEEEvvEEEEvNT_6ParamsE,"",@"SHT_CUDA_INFO"
	.sectionflags	@""
	.align	4


	//----- nvinfo : EIATTR_CUDA_API_VERSION
	.align		4
        /*0000*/ 	.byte	0x04, 0x37
        /*0002*/ 	.short	(.L_21 - .L_20)
.L_20:
        /*0004*/ 	.word	0x00000082


	//----- nvinfo : EIATTR_KPARAM_INFO
	.align		4
.L_21:
        /*0008*/ 	.byte	0x04, 0x17
        /*000a*/ 	.short	(.L_23 - .L_22)
.L_22:
        /*000c*/ 	.word	0x00000000
        /*0010*/ 	.short	0x0000
        /*0012*/ 	.short	0x0070
        /*0014*/ 	.byte	0x00, 0xf0, 0x01, 0x10


	//----- nvinfo : EIATTR_SPARSE_MMA_MASK
	.align		4
.L_23:
        /*0018*/ 	.byte	0x03, 0x50
        /*001a*/ 	.short	0x0000


	//----- nvinfo : EIATTR_MAXREG_COUNT
	.align		4
        /*001c*/ 	.byte	0x03, 0x1b
        /*001e*/ 	.short	0x00a8


	//----- nvinfo : EIATTR_NUM_BARRIERS
	.align		4
        /*0020*/ 	.byte	0x02, 0x4c
        /*0022*/ 	.byte	0x01
	.zero		1


	//----- nvinfo : EIATTR_EXTERNS
	.align		4
        /*0024*/ 	.byte	0x04, 0x0f
        /*0026*/ 	.short	(.L_25 - .L_24)


	//   ....[0]....
	.align		4
.L_24:
        /*0028*/ 	.word	index@(__assertfail)


	//----- nvinfo : EIATTR_MERCURY_ISA_VERSION
	.align		4
.L_25:
        /*002c*/ 	.byte	0x03, 0x5f
        /*002e*/ 	.short	0x0101


	//----- nvinfo : EIATTR_INT_WARP_WIDE_INSTR_OFFSETS
	.align		4
        /*0030*/ 	.byte	0x04, 0x31
        /*0032*/ 	.short	(.L_27 - .L_26)


	//   ....[0]....
.L_26:
        /*0034*/ 	.word	0x00000520


	//   ....[1]....
        /*0038*/ 	.word	0x00000550


	//   ....[2]....
        /*003c*/ 	.word	0x00000630


	//----- nvinfo : EIATTR_COOP_GROUP_MASK_REGIDS
	.align		4
.L_27:
        /*0040*/ 	.byte	0x04, 0x29
        /*0042*/ 	.short	(.L_29 - .L_28)


	//   ....[0]....
.L_28:
        /*0044*/ 	.word	0xffffffff


	//   ....[1]....
        /*0048*/ 	.word	0xffffffff


	//   ....[2]....
        /*004c*/ 	.word	0xffffffff


	//   ....[3]....
        /*0050*/ 	.word	0xffffffff


	//   ....[4]....
        /*0054*/ 	.word	0xffffffff


	//----- nvinfo : EIATTR_COOP_GROUP_INSTR_OFFSETS
	.align		4
.L_29:
        /*0058*/ 	.byte	0x04, 0x28
        /*005a*/ 	.short	(.L_31 - .L_30)


	//   ....[0]....
.L_30:
        /*005c*/ 	.word	0x00000060


	//   ....[1]....
        /*0060*/ 	.word	0x00000070


	//   ....[2]....
        /*0064*/ 	.word	0x00000130


	//   ....[3]....
        /*0068*/ 	.word	0x00000430


	//   ....[4]....
        /*006c*/ 	.word	0x000010e0


	//----- nvinfo : EIATTR_REG_RECONFIG
	.align		4
.L_31:
        /*0070*/ 	.byte	0x01, 0x54
	.zero		2


	//----- nvinfo : EIATTR_SYSCALL_OFFSETS
	.align		4
        /*0074*/ 	.byte	0x04, 0x46
        /*0076*/ 	.short	(.L_33 - .L_32)


	//   ....[0]....
.L_32:
        /*0078*/ 	.word	0x000012a0


	//----- nvinfo : EIATTR_MBARRIER_INSTR_OFFSETS
	.align		4
.L_33:
        /*007c*/ 	.byte	0x04, 0x39
        /*007e*/ 	.short	(.L_35 - .L_34)


	//   ....[0]....
.L_34:
        /*0080*/ 	.word	0x00000250
        /*0084*/ 	.word	0x000000ff
        /*0088*/ 	.word	0x00000000
        /*008c*/ 	.short	0x0100
        /*008e*/ 	.byte	0x08
	.zero		1


	//   ....[1]....
        /*0090*/ 	.word	0x00000260
        /*0094*/ 	.word	0x000000ff
        /*0098*/ 	.word	0x00000070
        /*009c*/ 	.short	0x0100
        /*009e*/ 	.byte	0x08
	.zero		1


	//   ....[2]....
        /*00a0*/ 	.word	0x00000270
        /*00a4*/ 	.word	0x000000ff
        /*00a8*/ 	.word	0x00000008
        /*00ac*/ 	.short	0x0100
        /*00ae*/ 	.byte	0x08
	.zero		1


	//   ....[3]....
        /*00b0*/ 	.word	0x00000280
        /*00b4*/ 	.word	0x000000ff
        /*00b8*/ 	.word	0x00000078
        /*00bc*/ 	.short	0x0100
        /*00be*/ 	.byte	0x08
	.zero		1


	//   ....[4]....
        /*00c0*/ 	.word	0x00000290
        /*00c4*/ 	.word	0x000000ff
        /*00c8*/ 	.word	0x00000010
        /*00cc*/ 	.short	0x0100
        /*00ce*/ 	.byte	0x08
	.zero		1


	//   ....[5]....
        /*00d0*/ 	.word	0x000002a0
        /*00d4*/ 	.word	0x000000ff
        /*00d8*/ 	.word	0x00000080
        /*00dc*/ 	.short	0x0100
        /*00de*/ 	.byte	0x08
	.zero		1


	//   ....[6]....
        /*00e0*/ 	.word	0x000002b0
        /*00e4*/ 	.word	0x000000ff
        /*00e8*/ 	.word	0x00000018
        /*00ec*/ 	.short	0x0100
        /*00ee*/ 	.byte	0x08
	.zero		1


	//   ....[7]....
        /*00f0*/ 	.word	0x000002c0
        /*00f4*/ 	.word	0x000000ff
        /*00f8*/ 	.word	0x00000088
        /*00fc*/ 	.short	0x0100
        /*00fe*/ 	.byte	0x08
	.zero		1


	//   ....[8]....
        /*0100*/ 	.word	0x000002d0
        /*0104*/ 	.word	0x000000ff
        /*0108*/ 	.word	0x00000020
        /*010c*/ 	.short	0x0100
        /*010e*/ 	.byte	0x08
	.zero		1


	//   ....[9]....
        /*0110*/ 	.word	0x000002e0
        /*0114*/ 	.word	0x000000ff
        /*0118*/ 	.word	0x00000090
        /*011c*/ 	.short	0x0100
        /*011e*/ 	.byte	0x08
	.zero		1


	//   ....[10]....
        /*0120*/ 	.word	0x000002f0
        /*0124*/ 	.word	0x000000ff
        /*0128*/ 	.word	0x00000028
        /*012c*/ 	.short	0x0100
        /*012e*/ 	.byte	0x08
	.zero		1


	//   ....[11]....
        /*0130*/ 	.word	0x00000300
        /*0134*/ 	.word	0x000000ff
        /*0138*/ 	.word	0x00000098
        /*013c*/ 	.short	0x0100
        /*013e*/ 	.byte	0x08
	.zero		1


	//   ....[12]....
        /*0140*/ 	.word	0x00000310
        /*0144*/ 	.word	0x000000ff
        /*0148*/ 	.word	0x00000030
        /*014c*/ 	.short	0x0100
        /*014e*/ 	.byte	0x08
	.zero		1


	//   ....[13]....
        /*0150*/ 	.word	0x00000320
        /*0154*/ 	.word	0x000000ff
        /*0158*/ 	.word	0x000000a0
        /*015c*/ 	.short	0x0100
        /*015e*/ 	.byte	0x08
	.zero		1


	//   ....[14]....
        /*0160*/ 	.word	0x00000330
        /*0164*/ 	.word	0x000000ff
        /*0168*/ 	.word	0x00000038
        /*016c*/ 	.short	0x0100
        /*016e*/ 	.byte	0x08
	.zero		1


	//   ....[15]....
        /*0170*/ 	.word	0x00000340
        /*0174*/ 	.word	0x000000ff
        /*0178*/ 	.word	0x000000a8
        /*017c*/ 	.short	0x0100
        /*017e*/ 	.byte	0x08
	.zero		1


	//   ....[16]....
        /*0180*/ 	.word	0x00000350
        /*0184*/ 	.word	0x000000ff
        /*0188*/ 	.word	0x00000040
        /*018c*/ 	.short	0x0100
        /*018e*/ 	.byte	0x08
	.zero		1


	//   ....[17]....
        /*0190*/ 	.word	0x00000360
        /*0194*/ 	.word	0x000000ff
        /*0198*/ 	.word	0x000000b0
        /*019c*/ 	.short	0x0100
        /*019e*/ 	.byte	0x08
	.zero		1


	//   ....[18]....
        /*01a0*/ 	.word	0x00000370
        /*01a4*/ 	.word	0x000000ff
        /*01a8*/ 	.word	0x00000048
        /*01ac*/ 	.short	0x0100
        /*01ae*/ 	.byte	0x08
	.zero		1


	//   ....[19]....
        /*01b0*/ 	.word	0x00000380
        /*01b4*/ 	.word	0x000000ff
        /*01b8*/ 	.word	0x000000b8
        /*01bc*/ 	.short	0x0100
        /*01be*/ 	.byte	0x08
	.zero		1


	//   ....[20]....
        /*01c0*/ 	.word	0x00000390
        /*01c4*/ 	.word	0x000000ff
        /*01c8*/ 	.word	0x00000050
        /*01cc*/ 	.short	0x0100
        /*01ce*/ 	.byte	0x08
	.zero		1


	//   ....[21]....
        /*01d0*/ 	.word	0x000003a0
        /*01d4*/ 	.word	0x000000ff
        /*01d8*/ 	.word	0x000000c0
        /*01dc*/ 	.short	0x0100
        /*01de*/ 	.byte	0x08
	.zero		1


	//   ....[22]....
        /*01e0*/ 	.word	0x000003b0
        /*01e4*/ 	.word	0x000000ff
        /*01e8*/ 	.word	0x00000058
        /*01ec*/ 	.short	0x0100
        /*01ee*/ 	.byte	0x08
	.zero		1


	//   ....[23]....
        /*01f0*/ 	.word	0x000003c0
        /*01f4*/ 	.word	0x000000ff
        /*01f8*/ 	.word	0x000000c8
        /*01fc*/ 	.short	0x0100
        /*01fe*/ 	.byte	0x08
	.zero		1


	//   ....[24]....
        /*0200*/ 	.word	0x000003d0
        /*0204*/ 	.word	0x000000ff
        /*0208*/ 	.word	0x00000060
        /*020c*/ 	.short	0x0100
        /*020e*/ 	.byte	0x08
	.zero		1


	//   ....[25]....
        /*0210*/ 	.word	0x000003e0
        /*0214*/ 	.word	0x000000ff
        /*0218*/ 	.word	0x000000d0
        /*021c*/ 	.short	0x0100
        /*021e*/ 	.byte	0x08
	.zero		1


	//   ....[26]....
        /*0220*/ 	.word	0x000003f0
        /*0224*/ 	.word	0x000000ff
        /*0228*/ 	.word	0x00000068
        /*022c*/ 	.short	0x0100
        /*022e*/ 	.byte	0x08
	.zero		1


	//   ....[27]....
        /*0230*/ 	.word	0x00000400
        /*0234*/ 	.word	0x000000ff
        /*0238*/ 	.word	0x000000d8
        /*023c*/ 	.short	0x0100
        /*023e*/ 	.byte	0x08
	.zero		1


	//   ....[28]....
        /*0240*/ 	.word	0x000006a0
        /*0244*/ 	.word	0x000000ff
        /*0248*/ 	.word	0x000000f0
        /*024c*/ 	.short	0x0100
        /*024e*/ 	.byte	0x06
	.zero		1


	//   ....[29]....
        /*0250*/ 	.word	0x00000700
        /*0254*/ 	.word	0x000000ff
        /*0258*/ 	.word	0x000000f8
        /*025c*/ 	.short	0x0100
        /*025e*/ 	.byte	0x06
	.zero		1


	//   ....[30]....
        /*0260*/ 	.word	0x00001320
        /*0264*/ 	.word	0x00000003
        /*0268*/ 	.word	0x00000000
        /*026c*/ 	.short	0x010a
        /*026e*/ 	.byte	0x3f
	.zero		1


	//   ....[31]....
        /*0270*/ 	.word	0x00001360
        /*0274*/ 	.word	0x00000003
        /*0278*/ 	.word	0x00000000
        /*027c*/ 	.short	0x010a
        /*027e*/ 	.byte	0x3f
	.zero		1


	//   ....[32]....
        /*0280*/ 	.word	0x00001600
        /*0284*/ 	.word	0x000000ff
        /*0288*/ 	.word	0x00000000
        /*028c*/ 	.short	0x010a
        /*028e*/ 	.byte	0x04
	.zero		1


	//   ....[33]....
        /*0290*/ 	.word	0x00001640
        /*0294*/ 	.word	0x000000ff
        /*0298*/ 	.word	0x00000000
        /*029c*/ 	.short	0x010a
        /*029e*/ 	.byte	0x04
	.zero		1


	//   ....[34]....
        /*02a0*/ 	.word	0x000017a0
        /*02a4*/ 	.word	0x000000ff
        /*02a8*/ 	.word	0x00000000
        /*02ac*/ 	.short	0x0101
        /*02ae*/ 	.byte	0x04
	.zero		1


	//   ....[35]....
        /*02b0*/ 	.word	0x000019b0
        /*02b4*/ 	.word	0x000000ff
        /*02b8*/ 	.word	0x00000000
        /*02bc*/ 	.short	0x0101
        /*02be*/ 	.byte	0x06
	.zero		1


	//   ....[36]....
        /*02c0*/ 	.word	0x00006d50
        /*02c4*/ 	.word	0x0000000e
        /*02c8*/ 	.word	0x00000070
        /*02cc*/ 	.short	0x010a
        /*02ce*/ 	.byte	0x3f
	.zero		1


	//   ....[37]....
        /*02d0*/ 	.word	0x000070c0
        /*02d4*/ 	.word	0x00000006
        /*02d8*/ 	.word	0x000000f8
        /*02dc*/ 	.short	0x0101
        /*02de*/ 	.byte	0x3f
	.zero		1


	//   ....[38]....
        /*02e0*/ 	.word	0x000077f0
        /*02e4*/ 	.word	0x00000007
        /*02e8*/ 	.word	0x00000000
        /*02ec*/ 	.short	0x010a
        /*02ee*/ 	.byte	0x3f
	.zero		1


	//   ....[39]....
        /*02f0*/ 	.word	0x00007870
        /*02f4*/ 	.word	0x00000009
        /*02f8*/ 	.word	0x00000000
        /*02fc*/ 	.short	0x010a
        /*02fe*/ 	.byte	0x3f
	.zero		1


	//   ....[40]....
        /*0300*/ 	.word	0x00007900
        /*0304*/ 	.word	0x00000006
        /*0308*/ 	.word	0x00000000
        /*030c*/ 	.short	0x010a
        /*030e*/ 	.byte	0x3f
	.zero		1


	//   ....[41]....
        /*0310*/ 	.word	0x00007990
        /*0314*/ 	.word	0x00000009
        /*0318*/ 	.word	0x00000000
        /*031c*/ 	.short	0x010a
        /*031e*/ 	.byte	0x3f
	.zero		1


	//   ....[42]....
        /*0320*/ 	.word	0x00007a20
        /*0324*/ 	.word	0x00000006
        /*0328*/ 	.word	0x00000000
        /*032c*/ 	.short	0x010a
        /*032e*/ 	.byte	0x3f
	.zero		1


	//   ....[43]....
        /*0330*/ 	.word	0x00007ab0
        /*0334*/ 	.word	0x00000009
        /*0338*/ 	.word	0x00000000
        /*033c*/ 	.short	0x010a
        /*033e*/ 	.byte	0x3f
	.zero		1


	//   ....[44]....
        /*0340*/ 	.word	0x00007b40
        /*0344*/ 	.word	0x00000006
        /*0348*/ 	.word	0x00000000
        /*034c*/ 	.short	0x010a
        /*034e*/ 	.byte	0x3f
	.zero		1


	//   ....[45]....
        /*0350*/ 	.word	0x00007bd0
        /*0354*/ 	.word	0x00000009
        /*0358*/ 	.word	0x00000000
        /*035c*/ 	.short	0x010a
        /*035e*/ 	.byte	0x3f
	.zero		1


	//   ....[46]....
        /*0360*/ 	.word	0x00007c60
        /*0364*/ 	.word	0x00000006
        /*0368*/ 	.word	0x00000000
        /*036c*/ 	.short	0x010a
        /*036e*/ 	.byte	0x3f
	.zero		1


	//   ....[47]....
        /*0370*/ 	.word	0x00007cf0
        /*0374*/ 	.word	0x00000009
        /*0378*/ 	.word	0x00000000
        /*037c*/ 	.short	0x010a
        /*037e*/ 	.byte	0x3f
	.zero		1


	//   ....[48]....
        /*0380*/ 	.word	0x00007d80
        /*0384*/ 	.word	0x00000006
        /*0388*/ 	.word	0x00000000
        /*038c*/ 	.short	0x010a
        /*038e*/ 	.byte	0x3f
	.zero		1


	//   ....[49]....
        /*0390*/ 	.word	0x00007e10
        /*0394*/ 	.word	0x00000009
        /*0398*/ 	.word	0x00000000
        /*039c*/ 	.short	0x010a
        /*039e*/ 	.byte	0x3f
	.zero		1


	//   ....[50]....
        /*03a0*/ 	.word	0x00007ea0
        /*03a4*/ 	.word	0x00000006
        /*03a8*/ 	.word	0x00000000
        /*03ac*/ 	.short	0x010a
        /*03ae*/ 	.byte	0x3f
	.zero		1


	//   ....[51]....
        /*03b0*/ 	.word	0x00007f30
        /*03b4*/ 	.word	0x00000003
        /*03b8*/ 	.word	0x00000000
        /*03bc*/ 	.short	0x010a
        /*03be*/ 	.byte	0x3f
	.zero		1


	//   ....[52]....
        /*03c0*/ 	.word	0x00007f90
        /*03c4*/ 	.word	0x00000003
        /*03c8*/ 	.word	0x00000000
        /*03cc*/ 	.short	0x010a
        /*03ce*/ 	.byte	0x3f
	.zero		1


	//   ....[53]....
        /*03d0*/ 	.word	0x00007ff0
        /*03d4*/ 	.word	0x00000004
        /*03d8*/ 	.word	0x00000000
        /*03dc*/ 	.short	0x010a
        /*03de*/ 	.byte	0x3f
	.zero		1


	//   ....[54]....
        /*03e0*/ 	.word	0x000080c0
        /*03e4*/ 	.word	0x0000000e
        /*03e8*/ 	.word	0x00000070
        /*03ec*/ 	.short	0x010a
        /*03ee*/ 	.byte	0x3f
	.zero		1


	//   ....[55]....
        /*03f0*/ 	.word	0x00008190
        /*03f4*/ 	.word	0x00000007
        /*03f8*/ 	.word	0x00000000
        /*03fc*/ 	.short	0x010a
        /*03fe*/ 	.byte	0x3f
	.zero		1


	//   ....[56]....
        /*0400*/ 	.word	0x000081e0
        /*0404*/ 	.word	0x00000009
        /*0408*/ 	.word	0x00000000
        /*040c*/ 	.short	0x010a
        /*040e*/ 	.byte	0x3f
	.zero		1


	//   ....[57]....
        /*0410*/ 	.word	0x00008230
        /*0414*/ 	.word	0x00000006
        /*0418*/ 	.word	0x00000000
        /*041c*/ 	.short	0x010a
        /*041e*/ 	.byte	0x3f
	.zero		1


	//   ....[58]....
        /*0420*/ 	.word	0x00008280
        /*0424*/ 	.word	0x00000009
        /*0428*/ 	.word	0x00000000
        /*042c*/ 	.short	0x010a
        /*042e*/ 	.byte	0x3f
	.zero		1


	//   ....[59]....
        /*0430*/ 	.word	0x000082d0
        /*0434*/ 	.word	0x00000006
        /*0438*/ 	.word	0x00000000
        /*043c*/ 	.short	0x010a
        /*043e*/ 	.byte	0x3f
	.zero		1


	//   ....[60]....
        /*0440*/ 	.word	0x00008320
        /*0444*/ 	.word	0x00000009
        /*0448*/ 	.word	0x00000000
        /*044c*/ 	.short	0x010a
        /*044e*/ 	.byte	0x3f
	.zero		1


	//   ....[61]....
        /*0450*/ 	.word	0x00008370
        /*0454*/ 	.word	0x00000006
        /*0458*/ 	.word	0x00000000
        /*045c*/ 	.short	0x010a
        /*045e*/ 	.byte	0x3f
	.zero		1


	//   ....[62]....
        /*0460*/ 	.word	0x000083c0
        /*0464*/ 	.word	0x00000009
        /*0468*/ 	.word	0x00000000
        /*046c*/ 	.short	0x010a
        /*046e*/ 	.byte	0x3f
	.zero		1


	//   ....[63]....
        /*0470*/ 	.word	0x00008410
        /*0474*/ 	.word	0x00000006
        /*0478*/ 	.word	0x00000000
        /*047c*/ 	.short	0x010a
        /*047e*/ 	.byte	0x3f
	.zero		1


	//   ....[64]....
        /*0480*/ 	.word	0x00008460
        /*0484*/ 	.word	0x00000009
        /*0488*/ 	.word	0x00000000
        /*048c*/ 	.short	0x010a
        /*048e*/ 	.byte	0x3f
	.zero		1


	//   ....[65]....
        /*0490*/ 	.word	0x000084b0
        /*0494*/ 	.word	0x00000006
        /*0498*/ 	.word	0x00000000
        /*049c*/ 	.short	0x010a
        /*049e*/ 	.byte	0x3f
	.zero		1


	//   ....[66]....
        /*04a0*/ 	.word	0x00008500
        /*04a4*/ 	.word	0x00000009
        /*04a8*/ 	.word	0x00000000
        /*04ac*/ 	.short	0x010a
        /*04ae*/ 	.byte	0x3f
	.zero		1


	//   ....[67]....
        /*04b0*/ 	.word	0x00008550
        /*04b4*/ 	.word	0x00000006
        /*04b8*/ 	.word	0x00000000
        /*04bc*/ 	.short	0x010a
        /*04be*/ 	.byte	0x3f
	.zero		1


	//----- nvinfo : EIATTR_NUM_MBARRIERS
	.align		4
.L_35:
        /*04c0*/ 	.byte	0x03, 0x38
        /*04c2*/ 	.short	0x001e


	//----- nvinfo : EIATTR_EXIT_INSTR_OFFSETS
	.align		4
        /*04c4*/ 	.byte	0x04, 0x1c
        /*04c6*/ 	.short	(.L_37 - .L_36)


	//   ....[0]....
.L_36:
        /*04c8*/ 	.word	0x00000750


	//   ....[1]....
        /*04cc*/ 	.word	0x00001010


	//   ....[2]....
        /*04d0*/ 	.word	0x000063c0


	//   ....[3]....
        /*04d4*/ 	.word	0x000069f0


	//   ....[4]....
        /*04d8*/ 	.word	0x00007f80


	//----- nvinfo : EIATTR_MAX_THREADS
	.align		4
.L_37:
        /*04dc*/ 	.byte	0x04, 0x05
        /*04de*/ 	.short	(.L_39 - .L_38)
.L_38:
        /*04e0*/ 	.word	0x00000180
        /*04e4*/ 	.word	0x00000001
        /*04e8*/ 	.word	0x00000001


	//----- nvinfo : EIATTR_CRS_STACK_SIZE
	.align		4
.L_39:
        /*04ec*/ 	.byte	0x04, 0x1e
        /*04ee*/ 	.short	(.L_41 - .L_40)
.L_40:
        /*04f0*/ 	.word	0x00000000


	//----- nvinfo : EIATTR_CBANK_PARAM_SIZE
	.align		4
.L_41:
        /*04f4*/ 	.byte	0x03, 0x19
        /*04f6*/ 	.short	0x0470


	//----- nvinfo : EIATTR_PARAM_CBANK
	.align		4
        /*04f8*/ 	.byte	0x04, 0x0a
        /*04fa*/ 	.short	(.L_43 - .L_42)
	.align		4
.L_42:
        /*04fc*/ 	.word	index@(.nv.constant0._ZN7cutlass13device_kernelINS_4gemm6kernel13GemmUniversalIN4cute5tupleIJiiiiEEENS1_10collective13CollectiveMmaINS1_34MainloopSm90TmaGmmaWarpSpecializedILi14ENS5_IJNS4_1CILi1EEESB_SB_EEENS1_35KernelTmaWarpSpecializedCooperativeEEENS5_IJNSA_ILi128EEESF_NSA_ILi32EEEEEENS_6half_tENS5_IJlSB_lEEESI_SJ_NS4_8TiledMMAINS4_8MMA_AtomIJNS4_4SM904GMMA26MMA_64x128x16_F32F16F16_SSILNSN_5MajorE0ELSP_0ELNSN_7ScaleInE1ELSQ_1EEEEEENS4_6LayoutINS5_IJNSA_ILi2EEESB_SB_EEENS5_IJSB_NSA_ILi0EEESW_EEEEENS5_IJNS4_10UnderscoreESZ_SZ_EEEEENS4_13SM90_TMA_LOADENS4_14ComposedLayoutINS4_7SwizzleILi2ELi4ELi3EEENS4_18smem_ptr_flag_bitsILi16EEENST_INS5_IJNSA_ILi8EEESG_EEENS5_IJSG_SB_EEEEEEEvNS4_8identityES12_S1C_vS1D_EENS_8epilogue10collective6detail29Sm90TmaWarpSpecializedAdapterINS1G_15DefaultEpilogueISI_SJ_SJ_NS1F_6thread17LinearCombinationISI_Li1EffLNS1K_9ScaleType4KindE0ELNS_15FloatRoundStyleE2ESI_EENS1_15EpilogueDefaultEEEEEvvEEEEvNT_6ParamsE)
        /*0500*/ 	.short	0x0210
        /*0502*/ 	.short	0x0470


	//----- nvinfo : EIATTR_SW_WAR
	.align		4
.L_43:
        /*0504*/ 	.byte	0x04, 0x36
        /*0506*/ 	.short	(.L_45 - .L_44)
.L_44:
        /*0508*/ 	.word	0x00000008
.L_45:


//--------------------- .nv.callgraph             --------------------------
	.section	.nv.callgraph,"",@"SHT_CUDA_CALLGRAPH"
	.align	4
	.sectionentsize	8
	.align		4
        /*0000*/ 	.word	0x00000000
	.align		4
        /*0004*/ 	.word	0xffffffff
	.align		4
        /*0008*/ 	.word	index@(_ZN7cutlass13device_kernelINS_4gemm6kernel13GemmUniversalIN4cute5tupleIJiiiiEEENS1_10collective13CollectiveMmaINS1_34MainloopSm90TmaGmmaWarpSpecializedILi14ENS5_IJNS4_1CILi1EEESB_SB_EEENS1_35KernelTmaWarpSpecializedCooperativeEEENS5_IJNSA_ILi128EEESF_NSA_ILi32EEEEEENS_6half_tENS5_IJlSB_lEEESI_SJ_NS4_8TiledMMAINS4_8MMA_AtomIJNS4_4SM904GMMA26MMA_64x128x16_F32F16F16_SSILNSN_5MajorE0ELSP_0ELNSN_7ScaleInE1ELSQ_1EEEEEENS4_6LayoutINS5_IJNSA_ILi2EEESB_SB_EEENS5_IJSB_NSA_ILi0EEESW_EEEEENS5_IJNS4_10UnderscoreESZ_SZ_EEEEENS4_13SM90_TMA_LOADENS4_14ComposedLayoutINS4_7SwizzleILi2ELi4ELi3EEENS4_18smem_ptr_flag_bitsILi16EEENST_INS5_IJNSA_ILi8EEESG_EEENS5_IJSG_SB_EEEEEEEvNS4_8identityES12_S1C_vS1D_EENS_8epilogue10collective6detail29Sm90TmaWarpSpecializedAdapterINS1G_15DefaultEpilogueISI_SJ_SJ_NS1F_6thread17LinearCombinationISI_Li1EffLNS1K_9ScaleType4KindE0ELNS_15FloatRoundStyleE2ESI_EENS1_15EpilogueDefaultEEEEEvvEEEEvNT_6ParamsE)
	.align		4
        /*000c*/ 	.word	index@(__assertfail)
	.align		4
        /*0010*/ 	.word	0x00000000
	.align		4
        /*0014*/ 	.word	0xfffffffe
	.align		4
        /*0018*/ 	.word	0x00000000
	.align		4
        /*001c*/ 	.word	0xfffffffd
	.align		4
        /*0020*/ 	.word	0x00000000
	.align		4
        /*0024*/ 	.word	0xfffffffc


//--------------------- .nv.constant4             --------------------------
	.section	.nv.constant4,"a",@progbits
	.align	8
	.align		8
.nv.constant4:
        /*0000*/ 	.dword	__assertfail
	.align		8
        /*0008*/ 	.dword	__unnamed_1
	.align		8
        /*0010*/ 	.dword	_ZN40_INTERNAL_09d52f63_4_k_cu_52470619_171234cuda3std3__45__cpo5beginE
	.align		8
        /*0018*/ 	.dword	_ZN40_INTERNAL_09d52f63_4_k_cu_52470619_171234cuda3std3__45__cpo3endE
	.align		8
        /*0020*/ 	.dword	_ZN40_INTERNAL_09d52f63_4_k_cu_52470619_171234cuda3std3__45__cpo6cbeginE
	.align		8
        /*0028*/ 	.dword	_ZN40_INTERNAL_09d52f63_4_k_cu_52470619_171234cuda3std3__45__cpo4cendE
	.align		8
        /*0030*/ 	.dword	_ZN40_INTERNAL_09d52f63_4_k_cu_52470619_171234cuda3std3__442_GLOBAL__N__09d52f63_4_k_cu_52470619_171236ignoreE
	.align		8
        /*0038*/ 	.dword	_ZN40_INTERNAL_09d52f63_4_k_cu_52470619_171234cuda3std3__419piecewise_constructE
	.align		8
        /*0040*/ 	.dword	_ZN40_INTERNAL_09d52f63_4_k_cu_52470619_171234cuda3std3__48in_placeE
	.align		8
        /*0048*/ 	.dword	_ZN40_INTERNAL_09d52f63_4_k_cu_52470619_171234cuda3std6ranges3__45__cpo4swapE
	.align		8
        /*0050*/ 	.dword	_ZN40_INTERNAL_09d52f63_4_k_cu_52470619_171234cuda3std6ranges3__45__cpo9iter_moveE
	.align		8
        /*0058*/ 	.dword	_ZN40_INTERNAL_09d52f63_4_k_cu_52470619_171234cute7productE
	.align		8
        /*0060*/ 	.dword	_ZN40_INTERNAL_09d52f63_4_k_cu_52470619_171234cute1_E
	.align		8
        /*0068*/ 	.dword	$str$22
	.align		8
        /*0070*/ 	.dword	$str$23


//--------------------- .text._ZN7cutlass13device_kernelINS_4gemm6kernel13GemmUniversalIN4cute5tupleIJiiiiEEENS1_10collective13CollectiveMmaINS1_34MainloopSm90TmaGmmaWarpSpecializedILi14ENS5_IJNS4_1CILi1EEESB_SB_EEENS1_35KernelTmaWarpSpecializedCooperativeEEENS5_IJNSA_ILi128EEESF_NSA_ILi32EEEEEENS_6half_tENS5_IJlSB_lEEESI_SJ_NS4_8TiledMMAINS4_8MMA_AtomIJNS4_4SM904GMMA26MMA_64x128x16_F32F16F16_SSILNSN_5MajorE0ELSP_0ELNSN_7ScaleInE1ELSQ_1EEEEEENS4_6LayoutINS5_IJNSA_ILi2EEESB_SB_EEENS5_IJSB_NSA_ILi0EEESW_EEEEENS5_IJNS4_10UnderscoreESZ_SZ_EEEEENS4_13SM90_TMA_LOADENS4_14ComposedLayoutINS4_7SwizzleILi2ELi4ELi3EEENS4_18smem_ptr_flag_bitsILi16EEENST_INS5_IJNSA_ILi8EEESG_EEENS5_IJSG_SB_EEEEEEEvNS4_8identityES12_S1C_vS1D_EENS_8epilogue10collective6detail29Sm90TmaWarpSpecializedAdapterINS1G_15DefaultEpilogueISI_SJ_SJ_NS1F_6thread17LinearCombinationISI_Li1EffLNS1K_9ScaleType4KindE0ELNS_15FloatRoundStyleE2ESI_EENS1_15EpilogueDefaultEEEEEvvEEEEvNT_6ParamsE --------------------------
	.section	.text._ZN7cutlass13device_kernelINS_4gemm6kernel13GemmUniversalIN4cute5tupleIJiiiiEEENS1_10collective13CollectiveMmaINS1_34MainloopSm90TmaGmmaWarpSpecializedILi14ENS5_IJNS4_1CILi1EEESB_SB_EEENS1_35KernelTmaWarpSpecializedCooperativeEEENS5_IJNSA_ILi128EEESF_NSA_ILi32EEEEEENS_6half_tENS5_IJlSB_lEEESI_SJ_NS4_8TiledMMAINS4_8MMA_AtomIJNS4_4SM904GMMA26MMA_64x128x16_F32F16F16_SSILNSN_5MajorE0ELSP_0ELNSN_7ScaleInE1ELSQ_1EEEEEENS4_6LayoutINS5_IJNSA_ILi2EEESB_SB_EEENS5_IJSB_NSA_ILi0EEESW_EEEEENS5_IJNS4_10UnderscoreESZ_SZ_EEEEENS4_13SM90_TMA_LOADENS4_14ComposedLayoutINS4_7SwizzleILi2ELi4ELi3EEENS4_18smem_ptr_flag_bitsILi16EEENST_INS5_IJNSA_ILi8EEESG_EEENS5_IJSG_SB_EEEEEEEvNS4_8identityES12_S1C_vS1D_EENS_8epilogue10collective6detail29Sm90TmaWarpSpecializedAdapterINS1G_15DefaultEpilogueISI_SJ_SJ_NS1F_6thread17LinearCombinationISI_Li1EffLNS1K_9ScaleType4KindE0ELNS_15FloatRoundStyleE2ESI_EENS1_15EpilogueDefaultEEEEEvvEEEEvNT_6ParamsE,"ax",@progbits
	.align	128
.text._ZN7cutlass13device_kernelINS_4gemm6kernel13GemmUniversalIN4cute5tupleIJiiiiEEENS1_10collective13CollectiveMmaINS1_34MainloopSm90TmaGmmaWarpSpecializedILi14ENS5_IJNS4_1CILi1EEESB_SB_EEENS1_35KernelTmaWarpSpecializedCooperativeEEENS5_IJNSA_ILi128EEESF_NSA_ILi32EEEEEENS_6half_tENS5_IJlSB_lEEESI_SJ_NS4_8TiledMMAINS4_8MMA_AtomIJNS4_4SM904GMMA26MMA_64x128x16_F32F16F16_SSILNSN_5MajorE0ELSP_0ELNSN_7ScaleInE1ELSQ_1EEEEEENS4_6LayoutINS5_IJNSA_ILi2EEESB_SB_EEENS5_IJSB_NSA_ILi0EEESW_EEEEENS5_IJNS4_10UnderscoreESZ_SZ_EEEEENS4_13SM90_TMA_LOADENS4_14ComposedLayoutINS4_7SwizzleILi2ELi4ELi3EEENS4_18smem_ptr_flag_bitsILi16EEENST_INS5_IJNSA_ILi8EEESG_EEENS5_IJSG_SB_EEEEEEEvNS4_8identityES12_S1C_vS1D_EENS_8epilogue10collective6detail29Sm90TmaWarpSpecializedAdapterINS1G_15DefaultEpilogueISI_SJ_SJ_NS1F_6thread17LinearCombinationISI_Li1EffLNS1K_9ScaleType4KindE0ELNS_15FloatRoundStyleE2ESI_EENS1_15EpilogueDefaultEEEEEvvEEEEvNT_6ParamsE:
        .type           _ZN7cutlass13device_kernelINS_4gemm6kernel13GemmUniversalIN4cute5tupleIJiiiiEEENS1_10collective13CollectiveMmaINS1_34MainloopSm90TmaGmmaWarpSpecializedILi14ENS5_IJNS4_1CILi1EEESB_SB_EEENS1_35KernelTmaWarpSpecializedCooperativeEEENS5_IJNSA_ILi128EEESF_NSA_ILi32EEEEEENS_6half_tENS5_IJlSB_lEEESI_SJ_NS4_8TiledMMAINS4_8MMA_AtomIJNS4_4SM904GMMA26MMA_64x128x16_F32F16F16_SSILNSN_5MajorE0ELSP_0ELNSN_7ScaleInE1ELSQ_1EEEEEENS4_6LayoutINS5_IJNSA_ILi2EEESB_SB_EEENS5_IJSB_NSA_ILi0EEESW_EEEEENS5_IJNS4_10UnderscoreESZ_SZ_EEEEENS4_13SM90_TMA_LOADENS4_14ComposedLayoutINS4_7SwizzleILi2ELi4ELi3EEENS4_18smem_ptr_flag_bitsILi16EEENST_INS5_IJNSA_ILi8EEESG_EEENS5_IJSG_SB_EEEEEEEvNS4_8identityES12_S1C_vS1D_EENS_8epilogue10collective6detail29Sm90TmaWarpSpecializedAdapterINS1G_15DefaultEpilogueISI_SJ_SJ_NS1F_6thread17LinearCombinationISI_Li1EffLNS1K_9ScaleType4KindE0ELNS_15FloatRoundStyleE2ESI_EENS1_15EpilogueDefaultEEEEEvvEEEEvNT_6ParamsE,@function
        .size           _ZN7cutlass13device_kernelINS_4gemm6kernel13GemmUniversalIN4cute5tupleIJiiiiEEENS1_10collective13CollectiveMmaINS1_34MainloopSm90TmaGmmaWarpSpecializedILi14ENS5_IJNS4_1CILi1EEESB_SB_EEENS1_35KernelTmaWarpSpecializedCooperativeEEENS5_IJNSA_ILi128EEESF_NSA_ILi32EEEEEENS_6half_tENS5_IJlSB_lEEESI_SJ_NS4_8TiledMMAINS4_8MMA_AtomIJNS4_4SM904GMMA26MMA_64x128x16_F32F16F16_SSILNSN_5MajorE0ELSP_0ELNSN_7ScaleInE1ELSQ_1EEEEEENS4_6LayoutINS5_IJNSA_ILi2EEESB_SB_EEENS5_IJSB_NSA_ILi0EEESW_EEEEENS5_IJNS4_10UnderscoreESZ_SZ_EEEEENS4_13SM90_TMA_LOADENS4_14ComposedLayoutINS4_7SwizzleILi2ELi4ELi3EEENS4_18smem_ptr_flag_bitsILi16EEENST_INS5_IJNSA_ILi8EEESG_EEENS5_IJSG_SB_EEEEEEEvNS4_8identityES12_S1C_vS1D_EENS_8epilogue10collective6detail29Sm90TmaWarpSpecializedAdapterINS1G_15DefaultEpilogueISI_SJ_SJ_NS1F_6thread17LinearCombinationISI_Li1EffLNS1K_9ScaleType4KindE0ELNS_15FloatRoundStyleE2ESI_EENS1_15EpilogueDefaultEEEEEvvEEEEvNT_6ParamsE,(.L_x_215 - _ZN7cutlass13device_kernelINS_4gemm6kernel13GemmUniversalIN4cute5tupleIJiiiiEEENS1_10collective13CollectiveMmaINS1_34MainloopSm90TmaGmmaWarpSpecializedILi14ENS5_IJNS4_1CILi1EEESB_SB_EEENS1_35KernelTmaWarpSpecializedCooperativeEEENS5_IJNSA_ILi128EEESF_NSA_ILi32EEEEEENS_6half_tENS5_IJlSB_lEEESI_SJ_NS4_8TiledMMAINS4_8MMA_AtomIJNS4_4SM904GMMA26MMA_64x128x16_F32F16F16_SSILNSN_5MajorE0ELSP_0ELNSN_7ScaleInE1ELSQ_1EEEEEENS4_6LayoutINS5_IJNSA_ILi2EEESB_SB_EEENS5_IJSB_NSA_ILi0EEESW_EEEEENS5_IJNS4_10UnderscoreESZ_SZ_EEEEENS4_13SM90_TMA_LOADENS4_14ComposedLayoutINS4_7SwizzleILi2ELi4ELi3EEENS4_18smem_ptr_flag_bitsILi16EEENST_INS5_IJNSA_ILi8EEESG_EEENS5_IJSG_SB_EEEEEEEvNS4_8identityES12_S1C_vS1D_EENS_8epilogue10collective6detail29Sm90TmaWarpSpecializedAdapterINS1G_15DefaultEpilogueISI_SJ_SJ_NS1F_6thread17LinearCombinationISI_Li1EffLNS1K_9ScaleType4KindE0ELNS_15FloatRoundStyleE2ESI_EENS1_15EpilogueDefaultEEEEEvvEEEEvNT_6ParamsE)
        .other          _ZN7cutlass13device_kernelINS_4gemm6kernel13GemmUniversalIN4cute5tupleIJiiiiEEENS1_10collective13CollectiveMmaINS1_34MainloopSm90TmaGmmaWarpSpecializedILi14ENS5_IJNS4_1CILi1EEESB_SB_EEENS1_35KernelTmaWarpSpecializedCooperativeEEENS5_IJNSA_ILi128EEESF_NSA_ILi32EEEEEENS_6half_tENS5_IJlSB_lEEESI_SJ_NS4_8TiledMMAINS4_8MMA_AtomIJNS4_4SM904GMMA26MMA_64x128x16_F32F16F16_SSILNSN_5MajorE0ELSP_0ELNSN_7ScaleInE1ELSQ_1EEEEEENS4_6LayoutINS5_IJNSA_ILi2EEESB_SB_EEENS5_IJSB_NSA_ILi0EEESW_EEEEENS5_IJNS4_10UnderscoreESZ_SZ_EEEEENS4_13SM90_TMA_LOADENS4_14ComposedLayoutINS4_7SwizzleILi2ELi4ELi3EEENS4_18smem_ptr_flag_bitsILi16EEENST_INS5_IJNSA_ILi8EEESG_EEENS5_IJSG_SB_EEEEEEEvNS4_8identityES12_S1C_vS1D_EENS_8epilogue10collective6detail29Sm90TmaWarpSpecializedAdapterINS1G_15DefaultEpilogueISI_SJ_SJ_NS1F_6thread17LinearCombinationISI_Li1EffLNS1K_9ScaleType4KindE0ELNS_15FloatRoundStyleE2ESI_EENS1_15EpilogueDefaultEEEEEvvEEEEvNT_6ParamsE,@"STO_CUDA_ENTRY STV_DEFAULT"
_ZN7cutlass13device_kernelINS_4gemm6kernel13GemmUniversalIN4cute5tupleIJiiiiEEENS1_10collective13CollectiveMmaINS1_34MainloopSm90TmaGmmaWarpSpecializedILi14ENS5_IJNS4_1CILi1EEESB_SB_EEENS1_35KernelTmaWarpSpecializedCooperativeEEENS5_IJNSA_ILi128EEESF_NSA_ILi32EEEEEENS_6half_tENS5_IJlSB_lEEESI_SJ_NS4_8TiledMMAINS4_8MMA_AtomIJNS4_4SM904GMMA26MMA_64x128x16_F32F16F16_SSILNSN_5MajorE0ELSP_0ELNSN_7ScaleInE1ELSQ_1EEEEEENS4_6LayoutINS5_IJNSA_ILi2EEESB_SB_EEENS5_IJSB_NSA_ILi0EEESW_EEEEENS5_IJNS4_10UnderscoreESZ_SZ_EEEEENS4_13SM90_TMA_LOADENS4_14ComposedLayoutINS4_7SwizzleILi2ELi4ELi3EEENS4_18smem_ptr_flag_bitsILi16EEENST_INS5_IJNSA_ILi8EEESG_EEENS5_IJSG_SB_EEEEEEEvNS4_8identityES12_S1C_vS1D_EENS_8epilogue10collective6detail29Sm90TmaWarpSpecializedAdapterINS1G_15DefaultEpilogueISI_SJ_SJ_NS1F_6thread17LinearCombinationISI_Li1EffLNS1K_9ScaleType4KindE0ELNS_15FloatRoundStyleE2ESI_EENS1_15EpilogueDefaultEEEEEvvEEEEvNT_6ParamsE:
[----:B------:R-:W0:Y:S01]  /*0000*/  LDC R1, c[0x0][0x28] ;  /* 0x00000a00ff017b82 */ /* 0x000e220000000800 */
[----:B------:R-:W1:Y:S01]  /*0010*/  S2R R18, SR_TID.X ;  /* 0x0000000000127919 */ /* 0x000e620000002100 */
[----:B------:R-:W-:Y:S01]  /*0020*/  ELECT P0, URZ, PT ;  /* 0x00000000003f782f */ /* 0x000fe20003800000 */
[----:B------:R-:W-:Y:S01]  /*0030*/  BSSY B0, `(.L_x_0) ;  /* 0x000000f000007945 */ /* 0x000fe20003800000 */
[--C-:B-1----:R-:W-:Y:S02]  /*0040*/  SHF.R.U32.HI R0, RZ, 0x5, R18.reuse ;  /* 0x00000005ff007819 */ /* 0x102fe40000011612 */
[----:B------:R-:W-:-:S03]  /*0050*/  SHF.R.U32.HI R22, RZ, 0x7, R18 ;  /* 0x00000007ff167819 */ /* 0x000fc60000011612 */
[----:B------:R-:W1:Y:S04]  /*0060*/  SHFL.IDX PT, R5, R0, RZ, 0x1f ;  /* 0x00001fff00057589 */ /* 0x000e6800000e0000 */
[----:B------:R2:W3:Y:S01]  /*0070*/  SHFL.IDX PT, R8, R22, RZ, 0x1f ;  /* 0x00001fff16087589 */ /* 0x0004e200000e0000 */
[----:B-1----:R-:W-:-:S13]  /*0080*/  ISETP.NE.OR P0, PT, R5, RZ, !P0 ;  /* 0x000000ff0500720c */ /* 0x002fda0004705670 */
[----:B0-23--:R-:W-:Y:S05]  /*0090*/  @P0 BRA `(.L_x_1) ;  /* 0x0000000000200947 */ /* 0x00dfea0003800000 */
[----:B------:R-:W-:Y:S02]  /*00a0*/  ULDC.64 UR4, c[0x0][0x198] ;  /* 0x0000660000047ab9 */ /* 0x000fe40000000a00 */
[----:B------:R-:W-:Y:S02]  /*00b0*/  UIADD3 UR6, UP0, UR4, 0xf0, URZ ;  /* 0x000000f004067890 */ /* 0x000fe4000ff1e03f */
[----:B------:R-:W-:Y:S02]  /*00c0*/  UIADD3 UR4, UP1, UR4, 0x1f0, URZ ;  /* 0x000001f004047890 */ /* 0x000fe4000ff3e03f */
[----:B------:R-:W-:Y:S02]  /*00d0*/  UIADD3.X UR7, URZ, UR5, URZ, UP0, !UPT ;  /* 0x000000053f077290 */ /* 0x000fe400087fe43f */
[----:B------:R-:W-:-:S07]  /*00e0*/  UIADD3.X UR5, URZ, UR5, URZ, UP1, !UPT ;  /* 0x000000053f057290 */ /* 0x000fce0008ffe43f */
[----:B------:R0:W-:Y:S02]  /*00f0*/  UTMACCTL.PF [UR6] ;  /* 0x00000000060079b9 */ /* 0x0001e40008040000 */
[----:B------:R0:W-:Y:S02]  /*0100*/  UTMACCTL.PF [UR4] ;  /* 0x00000000040079b9 */ /* 0x0001e40008040000 */
[----:B0-----:R-:W-:Y:S01]  /*0110*/  NOP ;  /* 0x0000000000007918 */ /* 0x001fe20000000000 */
.L_x_1:
[----:B------:R-:W-:Y:S05]  /*0120*/  BSYNC B0 ;  /* 0x0000000000007941 */ /* 0x000fea0003800000 */
.L_x_0:
[----:B------:R-:W0:Y:S02]  /*0130*/  SHFL.IDX PT, R2, R0, RZ, 0x1f ;  /* 0x00001fff00027589 */ /* 0x000e2400000e0000 */
[----:B0-----:R-:W-:-:S13]  /*0140*/  ISETP.NE.AND P0, PT, R2, RZ, PT ;  /* 0x000000ff0200720c */ /* 0x001fda0003f05270 */
[----:B------:R-:W-:Y:S05]  /*0150*/  @P0 BRA `(.L_x_2) ;  /* 0x0000000000b40947 */ /* 0x000fea0003800000 */
[----:B------:R-:W-:Y:S01]  /*0160*/  ELECT P0, URZ, PT ;  /* 0x00000000003f782f */ /* 0x000fe20003800000 */
[----:B------:R-:W-:-:S12]  /*0170*/  BSSY B0, `(.L_x_2) ;  /* 0x000002b000007945 */ /* 0x000fd80003800000 */
[----:B------:R-:W-:Y:S05]  /*0180*/  @!P0 BRA `(.L_x_3) ;  /* 0x0000000000a48947 */ /* 0x000fea0003800000 */
[----:B------:R-:W0:Y:S01]  /*0190*/  S2UR UR8, SR_CgaCtaId ;  /* 0x00000000000879c3 */ /* 0x000e220000008800 */
[----:B------:R-:W-:Y:S01]  /*01a0*/  UMOV UR4, 0x400 ;  /* 0x0000040000047882 */ /* 0x000fe20000000000 */
[----:B------:R-:W-:Y:S01]  /*01b0*/  UMOV UR5, 0x1 ;  /* 0x0000000100057882 */ /* 0x000fe20000000000 */
[----:B------:R-:W-:Y:S02]  /*01c0*/  UMOV UR6, 0x100 ;  /* 0x0000010000067882 */ /* 0x000fe40000000000 */
[----:B------:R-:W-:-:S04]  /*01d0*/  UIADD3 UR6, -UR6, 0x100000, URZ ;  /* 0x0010000006067890 */ /* 0x000fc8000fffe13f */
[----:B------:R-:W-:Y:S02]  /*01e0*/  USHF.L.U32 UR7, UR6, 0xb, URZ ;  /* 0x0000000b06077899 */ /* 0x000fe4000800063f */
[----:B------:R-:W-:Y:S02]  /*01f0*/  USHF.L.U32 UR6, UR6, 0x1, URZ ;  /* 0x0000000106067899 */ /* 0x000fe4000800063f */
[----:B0-----:R-:W-:Y:S02]  /*0200*/  ULEA UR8, UR8, UR4, 0x18 ;  /* 0x0000000408087291 */ /* 0x001fe4000f8ec03f */
[----:B------:R-:W-:-:S04]  /*0210*/  UIADD3 UR4, -UR5, 0x100000, URZ ;  /* 0x0010000005047890 */ /* 0x000fc8000fffe13f */
[----:B------:R-:W-:Y:S02]  /*0220*/  USHF.L.U32 UR5, UR4, 0xb, URZ ;  /* 0x0000000b04057899 */ /* 0x000fe4000800063f */
[----:B------:R-:W-:Y:S01]  /*0230*/  USHF.L.U32 UR4, UR4, 0x1, URZ ;  /* 0x0000000104047899 */ /* 0x000fe2000800063f */
[----:B------:R-:W0:Y:S11]  /*0240*/  FENCE.VIEW.ASYNC.S ;  /* 0x00000000000073c6 */ /* 0x000e360000000000 */
[----:B0-----:R0:W1:Y:S01]  /*0250*/  SYNCS.EXCH.64 URZ, [UR8], UR4 ;  /* 0x00000004083f75b2 */ /* 0x0010620008000100 */
[----:B------:R0:W2:Y:S01]  /*0260*/  SYNCS.EXCH.64 URZ, [UR8+0x70], UR6 ;  /* 0x00007006083f75b2 */ /* 0x0000a20008000100 */
[----:B------:R0:W3:Y:S01]  /*0270*/  SYNCS.EXCH.64 URZ, [UR8+0x8], UR4 ;  /* 0x00000804083f75b2 */ /* 0x0000e20008000100 */
[----:B------:R0:W4:Y:S01]  /*0280*/  SYNCS.EXCH.64 URZ, [UR8+0x78], UR6 ;  /* 0x00007806083f75b2 */ /* 0x0001220008000100 */
[----:B------:R0:W0:Y:S01]  /*0290*/  SYNCS.EXCH.64 URZ, [UR8+0x10], UR4 ;  /* 0x00001004083f75b2 */ /* 0x0000220008000100 */
        /* <DEDUP_REMOVED lines=23> */
[----:B-1234-:R-:W-:Y:S01]  /*0410*/  NOP ;  /* 0x0000000000007918 */ /* 0x01efe20000000000 */
.L_x_3:
[----:B0-----:R-:W-:Y:S05]  /*0420*/  BSYNC B0 ;  /* 0x0000000000007941 */ /* 0x001fea0003800000 */
.L_x_2:
[----:B------:R-:W0:Y:S01]  /*0430*/  SHFL.IDX PT, R0, R0, RZ, 0x1f ;  /* 0x00001fff00007589 */ /* 0x000e2200000e0000 */
[----:B------:R-:W-:Y:S01]  /*0440*/  ELECT P0, URZ, PT ;  /* 0x00000000003f782f */ /* 0x000fe20003800000 */
[----:B------:R-:W1:Y:S01]  /*0450*/  LDC R2, c[0x0][0x65c] ;  /* 0x00019700ff027b82 */ /* 0x000e620000000800 */
[----:B------:R-:W-:Y:S01]  /*0460*/  SHF.R.S32.HI R6, RZ, 0x1f, R5 ;  /* 0x0000001fff067819 */ /* 0x000fe20000011405 */
[----:B------:R-:W2:Y:S01]  /*0470*/  S2R R3, SR_CTAID.Y ;  /* 0x0000000000037919 */ /* 0x000ea20000002600 */
[----:B------:R-:W-:Y:S01]  /*0480*/  UMOV UR4, 0x20 ;  /* 0x0000002000047882 */ /* 0x000fe20000000000 */
[----:B------:R-:W-:Y:S01]  /*0490*/  ISETP.NE.AND P2, PT, R8, RZ, PT ;  /* 0x000000ff0800720c */ /* 0x000fe20003f45270 */
[----:B------:R-:W-:Y:S01]  /*04a0*/  NOP ;  /* 0x0000000000007918 */ /* 0x000fe20000000000 */
[----:B------:R-:W3:Y:S01]  /*04b0*/  S2R R4, SR_CTAID.X ;  /* 0x0000000000047919 */ /* 0x000ee20000002500 */
[----:B------:R-:W-:Y:S01]  /*04c0*/  LEA.HI R6, R6, R5, RZ, 0x2 ;  /* 0x0000000506067211 */ /* 0x000fe200078f10ff */
[----:B------:R-:W-:Y:S01]  /*04d0*/  NOP ;  /* 0x0000000000007918 */ /* 0x000fe20000000000 */
[----:B0-----:R-:W-:-:S02]  /*04e0*/  ISETP.NE.OR P0, PT, R0, RZ, !P0 ;  /* 0x000000ff0000720c */ /* 0x001fc40004705670 */
[----:B-1----:R-:W-:-:S04]  /*04f0*/  ISETP.NE.AND P3, PT, R2, 0x1, PT ;  /* 0x000000010200780c */ /* 0x002fc80003f65270 */
[----:B------:R-:W-:Y:S02]  /*0500*/  P2R R0, PR, RZ, 0x8 ;  /* 0x00000008ff007803 */ /* 0x000fe40000000000 */
[----:B------:R-:W-:-:S05]  /*0510*/  LOP3.LUT R0, R6, 0xfffffffc, RZ, 0xc0, !PT ;  /* 0xfffffffc06007812 */ /* 0x000fca00078ec0ff */
[----:B------:R-:W-:Y:S01]  /*0520*/  VOTEU.ALL UP0, P0 ;  /* 0x00000000003f7886 */ /* 0x000fe20000000000 */
[----:B------:R-:W-:Y:S01]  /*0530*/  IMAD.IADD R0, R5, 0x1, -R0 ;  /* 0x0000000105007824 */ /* 0x000fe200078e0a00 */
[----:B------:R-:W3:Y:S01]  /*0540*/  @P3 LDC R17, c[0x0][0x10] ;  /* 0x00000400ff113b82 */ /* 0x000ee20000000800 */
[----:B------:R-:W-:Y:S01]  /*0550*/  VOTEU.ALL UP1, P0 ;  /* 0x00000000003f7886 */ /* 0x000fe20000020000 */
[----:B--2---:R-:W-:Y:S01]  /*0560*/  @P3 IMAD.MOV.U32 R6, RZ, RZ, R3 ;  /* 0x000000ffff063224 */ /* 0x004fe200078e0003 */
[----:B------:R-:W-:Y:S01]  /*0570*/  @!UP0 UMOV UR6, 0x400 ;  /* 0x0000040000068882 */ /* 0x000fe20000000000 */
[----:B------:R-:W-:-:S04]  /*0580*/  @!UP0 UIADD3 UR4, -UR4, 0x100000, URZ ;  /* 0x0010000004048890 */ /* 0x000fc8000fffe13f */
[----:B------:R-:W-:Y:S02]  /*0590*/  @!UP0 USHF.L.U32 UR5, UR4, 0xb, URZ ;  /* 0x0000000b04058899 */ /* 0x000fe4000800063f */
[----:B------:R-:W-:Y:S01]  /*05a0*/  @!UP0 USHF.L.U32 UR4, UR4, 0x1, URZ ;  /* 0x0000000104048899 */ /* 0x000fe2000800063f */
[----:B------:R-:W-:Y:S02]  /*05b0*/  @P3 IMAD.MOV.U32 R7, RZ, RZ, RZ ;  /* 0x000000ffff073224 */ /* 0x000fe400078e00ff */
[----:B------:R-:W-:Y:S01]  /*05c0*/  IMAD.MOV.U32 R5, RZ, RZ, RZ ;  /* 0x000000ffff057224 */ /* 0x000fe200078e00ff */
[----:B------:R-:W0:Y:S01]  /*05d0*/  @!UP0 S2UR UR7, SR_CgaCtaId ;  /* 0x00000000000789c3 */ /* 0x000e220000008800 */
[----:B------:R-:W-:-:S07]  /*05e0*/  @P3 IMAD.MOV.U32 R11, RZ, RZ, RZ ;  /* 0x000000ffff0b3224 */ /* 0x000fce00078e00ff */
[----:B------:R-:W1:Y:S01]  /*05f0*/  @!P3 LDC R9, c[0x0][0xc] ;  /* 0x00000300ff09bb82 */ /* 0x000e620000000800 */
[----:B---3--:R-:W-:-:S04]  /*0600*/  @P3 IMAD.WIDE.U32 R16, R4, R17, R6 ;  /* 0x0000001104103225 */ /* 0x008fc800078e0006 */
[----:B------:R-:W-:Y:S01]  /*0610*/  @P3 IMAD.IADD R17, R17, 0x1, R11 ;  /* 0x0000000111113824 */ /* 0x000fe200078e020b */
[----:B0-----:R-:W-:Y:S01]  /*0620*/  @!UP0 ULEA UR6, UR7, UR6, 0x18 ;  /* 0x0000000607068291 */ /* 0x001fe2000f8ec03f */
[----:B------:R-:W-:Y:S01]  /*0630*/  VOTEU.ALL UP0, P0 ;  /* 0x00000000003f7886 */ /* 0x000fe20000000000 */
[----:B------:R-:W-:-:S04]  /*0640*/  ISETP.NE.AND P0, PT, R0, 0x3, PT ;  /* 0x000000030000780c */ /* 0x000fc80003f05270 */
[----:B------:R-:W-:Y:S01]  /*0650*/  ISETP.EQ.OR P0, PT, R0, RZ, !P0 ;  /* 0x000000ff0000720c */ /* 0x000fe20004702670 */
[----:B-1----:R-:W-:-:S03]  /*0660*/  @!P3 IMAD.WIDE.U32 R6, R9, R3, R4 ;  /* 0x000000030906b225 */ /* 0x002fc600078e0004 */
[C---:B------:R-:W-:Y:S01]  /*0670*/  ISETP.EQ.AND P0, PT, R8.reuse, RZ, P0 ;  /* 0x000000ff0800720c */ /* 0x040fe20000702270 */
[----:B------:R-:W-:Y:S01]  /*0680*/  VIADD R8, R8, 0xffffffff ;  /* 0xffffffff08087836 */ /* 0x000fe20000000000 */
[----:B------:R-:W0:Y:S02]  /*0690*/  FENCE.VIEW.ASYNC.S ;  /* 0x00000000000073c6 */ /* 0x000e240000000000 */
[----:B0-----:R0:W1:Y:S01]  /*06a0*/  @!UP0 SYNCS.EXCH.64 URZ, [UR6+0xf0], UR4 ;  /* 0x0000f004063f85b2 */ /* 0x0010620008000100 */
[----:B------:R-:W-:Y:S01]  /*06b0*/  @!P3 IMAD.MOV.U32 R16, RZ, RZ, R6 ;  /* 0x000000ffff10b224 */ /* 0x000fe200078e0006 */
[----:B------:R-:W-:Y:S01]  /*06c0*/  SEL R19, RZ, 0x1, !P0 ;  /* 0x00000001ff137807 */ /* 0x000fe20004000000 */
[----:B------:R-:W-:Y:S01]  /*06d0*/  @!P3 IMAD.MOV.U32 R17, RZ, RZ, R7 ;  /* 0x000000ffff11b224 */ /* 0x000fe200078e0007 */
[----:B------:R-:W-:-:S04]  /*06e0*/  ISETP.GE.U32.AND P1, PT, R8, 0x2, PT ;  /* 0x000000020800780c */ /* 0x000fc80003f26070 */
[----:B------:R-:W-:Y:S01]  /*06f0*/  SEL R19, R19, 0x2, P1 ;  /* 0x0000000213137807 */ /* 0x000fe20000800000 */
[----:B------:R0:W1:Y:S01]  /*0700*/  @!UP1 SYNCS.EXCH.64 URZ, [UR6+0xf8], UR4 ;  /* 0x0000f804063f95b2 */ /* 0x0000620008000100 */
[----:B------:R-:W-:Y:S01]  /*0710*/  NOP ;  /* 0x0000000000007918 */ /* 0x000fe20000000000 */
[----:B-1----:R-:W-:Y:S06]  /*0720*/  BAR.SYNC.DEFER_BLOCKING 0x0 ;  /* 0x0000000000007b1d */ /* 0x002fec0000010000 */
[----:B------:R-:W-:Y:S05]  /*0730*/  @!P2 BRA `(.L_x_4) ;  /* 0x0000005c0024a947 */ /* 0x000fea0003800000 */
[----:B------:R-:W-:-:S13]  /*0740*/  ISETP.GT.U32.AND P0, PT, R8, 0x1, PT ;  /* 0x000000010800780c */ /* 0x000fda0003f04070 */
[----:B0-----:R-:W-:Y:S05]  /*0750*/  @P0 EXIT ;  /* 0x000000000000094d */ /* 0x001fea0003800000 */
[----:B------:R-:W-:Y:S01]  /*0760*/  ULDC.64 UR4, c[0x0][0x650] ;  /* 0x0001940000047ab9 */ /* 0x000fe20000000a00 */
[----:B------:R-:W-:Y:S01]  /*0770*/  PRMT R0, RZ, 0x7610, R0 ;  /* 0x00007610ff007816 */ /* 0x000fe20000000000 */
[----:B------:R-:W-:Y:S01]  /*0780*/  IMAD.MOV.U32 R91, RZ, RZ, -0x1 ;  /* 0xffffffffff5b7424 */ /* 0x000fe200078e00ff */
[----:B------:R-:W-:Y:S01]  /*0790*/  ISETP.GE.U32.AND P0, PT, R16, UR4, PT ;  /* 0x0000000410007c0c */ /* 0x000fe2000bf06070 */
[----:B------:R-:W-:Y:S02]  /*07a0*/  IMAD.MOV.U32 R92, RZ, RZ, -0x1 ;  /* 0xffffffffff5c7424 */ /* 0x000fe400078e00ff */
[----:B------:R-:W-:Y:S01]  /*07b0*/  IMAD.MOV.U32 R89, RZ, RZ, -0x1 ;  /* 0xffffffffff597424 */ /* 0x000fe200078e00ff */
[----:B------:R-:W-:-:S13]  /*07c0*/  ISETP.GE.U32.AND.EX P0, PT, R17, UR5, PT, P0 ;  /* 0x0000000511007c0c */ /* 0x000fda000bf06100 */
[----:B------:R-:W-:Y:S05]  /*07d0*/  @P0 BRA `(.L_x_5) ;  /* 0x0000000400540947 */ /* 0x000fea0003800000 */
[----:B------:R-:W0:Y:S01]  /*07e0*/  LDC.64 R14, c[0x0][0x628] ;  /* 0x00018a00ff0e7b82 */ /* 0x000e220000000a00 */
[----:B------:R-:W-:Y:S02]  /*07f0*/  IMAD.MOV.U32 R6, RZ, RZ, R16 ;  /* 0x000000ffff067224 */ /* 0x000fe400078e0010 */
[----:B------:R-:W-:-:S05]  /*0800*/  IMAD.MOV.U32 R7, RZ, RZ, R17 ;  /* 0x000000ffff077224 */ /* 0x000fca00078e0011 */
[----:B------:R-:W1:Y:S08]  /*0810*/  LDC R0, c[0x0][0x630] ;  /* 0x00018c00ff007b82 */ /* 0x000e700000000800 */
[----:B------:R-:W2:Y:S01]  /*0820*/  LDC.64 R20, c[0x0][0x620] ;  /* 0x00018800ff147b82 */ /* 0x000ea20000000a00 */
[----:B0-----:R-:W-:-:S04]  /*0830*/  ISETP.NE.U32.AND P0, PT, R14, RZ, PT ;  /* 0x000000ff0e00720c */ /* 0x001fc80003f05070 */
[----:B------:R-:W-:-:S13]  /*0840*/  ISETP.NE.AND.EX P0, PT, R15, RZ, PT, P0 ;  /* 0x000000ff0f00720c */ /* 0x000fda0003f05300 */
[----:B-12---:R-:W-:Y:S05]  /*0850*/  @!P0 BRA `(.L_x_6) ;  /* 0x0000000000288947 */ /* 0x006fea0003800000 */
[----:B------:R-:W0:Y:S02]  /*0860*/  LDC R11, c[0x0][0x634] ;  /* 0x00018d00ff0b7b82 */ /* 0x000e240000000800 */
[----:B0-----:R-:W-:-:S05]  /*0870*/  IADD3 R11, P0, R16, R11, RZ ;  /* 0x0000000b100b7210 */ /* 0x001fca0007f1e0ff */
[----:B------:R-:W-:-:S04]  /*0880*/  IMAD.X R13, RZ, RZ, R17, P0 ;  /* 0x000000ffff0d7224 */ /* 0x000fc800000e0611 */
[----:B------:R-:W-:-:S04]  /*0890*/  IMAD.WIDE.U32 R6, R13, R14, RZ ;  /* 0x0000000e0d067225 */ /* 0x000fc800078e00ff */
[----:B------:R-:W-:-:S04]  /*08a0*/  IMAD.WIDE.U32 R8, P0, R11, R15, R6 ;  /* 0x0000000f0b087225 */ /* 0x000fc80007800006 */
[----:B------:R-:W-:-:S04]  /*08b0*/  IMAD.WIDE.U32 R6, R11, R14, RZ ;  /* 0x0000000e0b067225 */ /* 0x000fc800078e00ff */
[----:B------:R-:W-:Y:S01]  /*08c0*/  IMAD.X R11, RZ, RZ, RZ, P0 ;  /* 0x000000ffff0b7224 */ /* 0x000fe200000e06ff */
[----:B------:R-:W-:Y:S01]  /*08d0*/  IADD3 RZ, P0, R7, R8, RZ ;  /* 0x0000000807ff7210 */ /* 0x000fe20007f1e0ff */
[----:B------:R-:W-:-:S04]  /*08e0*/  IMAD.MOV.U32 R10, RZ, RZ, R9 ;  /* 0x000000ffff0a7224 */ /* 0x000fc800078e0009 */
[----:B------:R-:W-:-:S08]  /*08f0*/  IMAD.WIDE.U32.X R6, R13, R15, R10, P0 ;  /* 0x0000000f0d067225 */ /* 0x000fd000000e040a */
.L_x_6:
[-CC-:B------:R-:W-:Y:S01]  /*0900*/  SHF.R.U64 R89, R6, R0.reuse, R7.reuse ;  /* 0x0000000006597219 */ /* 0x180fe20000001207 */
[----:B------:R-:W0:Y:S01]  /*0910*/  LDC R10, c[0x0][0x618] ;  /* 0x00018600ff0a7b82 */ /* 0x000e220000000800 */
[----:B------:R-:W-:Y:S01]  /*0920*/  SHF.R.U32.HI R5, RZ, R0, R7 ;  /* 0x00000000ff057219 */ /* 0x000fe20000011607 */
[----:B------:R-:W-:Y:S01]  /*0930*/  ULDC UR4, c[0x0][0x150] ;  /* 0x0000540000047ab9 */ /* 0x000fe20000000800 */
[----:B------:R-:W-:Y:S02]  /*0940*/  IADD3 R9, P0, RZ, -R89, RZ ;  /* 0x80000059ff097210 */ /* 0x000fe40007f1e0ff */
[----:B------:R-:W-:-:S03]  /*0950*/  I2FP.F32.U32 R0, R4 ;  /* 0x0000000400007245 */ /* 0x000fc60000201000 */
[----:B------:R-:W1:Y:S01]  /*0960*/  LDC.64 R28, c[0x0][0x640] ;  /* 0x00019000ff1c7b82 */ /* 0x000e620000000a00 */
[----:B------:R-:W-:Y:S02]  /*0970*/  IMAD.X R11, RZ, RZ, ~R5, P0 ;  /* 0x000000ffff0b7224 */ /* 0x000fe400000e0e05 */
[----:B------:R-:W-:Y:S01]  /*0980*/  FMUL R0, R0, UR4 ;  /* 0x0000000400007c20 */ /* 0x000fe20008400000 */
[----:B------:R-:W-:Y:S01]  /*0990*/  IMAD.WIDE.U32 R6, R9, R20, R16 ;  /* 0x0000001409067225 */ /* 0x000fe200078e0010 */
[----:B------:R-:W-:-:S03]  /*09a0*/  ULDC UR4, c[0x0][0x154] ;  /* 0x0000550000047ab9 */ /* 0x000fc60000000800 */
[----:B------:R-:W-:Y:S01]  /*09b0*/  IMAD R8, R11, R20, RZ ;  /* 0x000000140b087224 */ /* 0x000fe200078e02ff */
[----:B------:R-:W2:Y:S01]  /*09c0*/  LDC R5, c[0x0][0x144] ;  /* 0x00005100ff057b82 */ /* 0x000ea20000000800 */
[----:B------:R-:W3:Y:S02]  /*09d0*/  F2I.U32.TRUNC.NTZ R0, R0 ;  /* 0x0000000000007305 */ /* 0x000ee4000020f000 */
[----:B------:R-:W-:-:S04]  /*09e0*/  IMAD R9, R9, R21, R8 ;  /* 0x0000001509097224 */ /* 0x000fc800078e0208 */
[----:B------:R-:W-:Y:S01]  /*09f0*/  IMAD.IADD R7, R7, 0x1, R9 ;  /* 0x0000000107077824 */ /* 0x000fe200078e0209 */
[----:B------:R-:W4:Y:S01]  /*0a00*/  LDC R12, c[0x0][0x608] ;  /* 0x00018200ff0c7b82 */ /* 0x000f220000000800 */
[----:B------:R-:W-:-:S03]  /*0a10*/  IMAD.MOV.U32 R9, RZ, RZ, -0x1 ;  /* 0xffffffffff097424 */ /* 0x000fc600078e00ff */
[-CC-:B0-----:R-:W-:Y:S02]  /*0a20*/  SHF.R.U64 R20, R6, R10.reuse, R7.reuse ;  /* 0x0000000a06147219 */ /* 0x181fe40000001207 */
[----:B------:R-:W-:Y:S02]  /*0a30*/  I2FP.F32.U32 R6, R3 ;  /* 0x0000000300067245 */ /* 0x000fe40000201000 */
[----:B------:R-:W0:Y:S01]  /*0a40*/  LDC R26, c[0x0][0x658] ;  /* 0x00019600ff1a7b82 */ /* 0x000e220000000800 */
[----:B-1----:R-:W-:Y:S01]  /*0a50*/  ISETP.NE.U32.AND P0, PT, R28, RZ, PT ;  /* 0x000000ff1c00720c */ /* 0x002fe20003f05070 */
[----:B---3--:R-:W-:Y:S01]  /*0a60*/  IMAD.MOV R8, RZ, RZ, -R0 ;  /* 0x000000ffff087224 */ /* 0x008fe200078e0a00 */
[----:B------:R-:W-:Y:S01]  /*0a70*/  SHF.R.U32.HI R7, RZ, R10, R7 ;  /* 0x0000000aff077219 */ /* 0x000fe20000011607 */
[----:B------:R-:W-:Y:S01]  /*0a80*/  FMUL R6, R6, UR4 ;  /* 0x0000000406067c20 */ /* 0x000fe20008400000 */
[----:B------:R-:W-:-:S03]  /*0a90*/  ISETP.NE.AND.EX P0, PT, R29, RZ, PT, P0 ;  /* 0x000000ff1d00720c */ /* 0x000fc60003f05300 */
[----:B------:R-:W1:Y:S01]  /*0aa0*/  LDC R14, c[0x0][0x148] ;  /* 0x00005200ff0e7b82 */ /* 0x000e620000000800 */
[----:B--2---:R-:W-:-:S07]  /*0ab0*/  IMAD R0, R5, R8, R4 ;  /* 0x0000000805007224 */ /* 0x004fce00078e0204 */
[----:B------:R-:W2:Y:S01]  /*0ac0*/  LDC R24, c[0x0][0x600] ;  /* 0x00018000ff187b82 */ /* 0x000ea20000000800 */
[-CC-:B----4-:R-:W-:Y:S02]  /*0ad0*/  SHF.R.U64 R30, R20, R12.reuse, R7.reuse ;  /* 0x0000000c141e7219 */ /* 0x190fe40000001207 */
[----:B------:R-:W-:Y:S01]  /*0ae0*/  SHF.R.U32.HI R5, RZ, R12, R7 ;  /* 0x0000000cff057219 */ /* 0x000fe20000011607 */
[----:B------:R-:W-:Y:S01]  /*0af0*/  IMAD.MOV.U32 R7, RZ, RZ, 0x1 ;  /* 0x00000001ff077424 */ /* 0x000fe200078e00ff */
[----:B------:R3:W4:Y:S03]  /*0b00*/  F2I.U32.TRUNC.NTZ R12, R6 ;  /* 0x00000006000c7305 */ /* 0x000726000020f000 */
[----:B------:R-:W1:Y:S01]  /*0b10*/  LDC R15, c[0x0][0x648] ;  /* 0x00019200ff0f7b82 */ /* 0x000e620000000800 */
[-C--:B0-----:R-:W-:Y:S02]  /*0b20*/  SHF.L.U32 R4, R9, R26.reuse, RZ ;  /* 0x0000001a09047219 */ /* 0x081fe400000006ff */
[----:B------:R-:W-:-:S02]  /*0b30*/  SHF.R.U64 R32, R30, R26, R5 ;  /* 0x0000001a1e207219 */ /* 0x000fc40000001205 */
[----:B------:R-:W-:Y:S02]  /*0b40*/  LOP3.LUT R11, RZ, R4, RZ, 0x33, !PT ;  /* 0x00000004ff0b7212 */ /* 0x000fe400078e33ff */
[-C--:B------:R-:W-:Y:S01]  /*0b50*/  SHF.R.U32.HI R5, RZ, R26.reuse, R5 ;  /* 0x0000001aff057219 */ /* 0x080fe20000011605 */
[----:B------:R-:W0:Y:S01]  /*0b60*/  LDC R21, c[0x0][0x638] ;  /* 0x00018e00ff157b82 */ /* 0x000e220000000800 */
[----:B------:R-:W-:Y:S01]  /*0b70*/  SHF.L.U32 R10, R7, R26, RZ ;  /* 0x0000001a070a7219 */ /* 0x000fe200000006ff */
[----:B------:R-:W-:-:S06]  /*0b80*/  IMAD.MOV.U32 R4, RZ, RZ, R32 ;  /* 0x000000ffff047224 */ /* 0x000fcc00078e0020 */
[----:B------:R-:W0:Y:S01]  /*0b90*/  LDC R91, c[0x0][0x610] ;  /* 0x00018400ff5b7b82 */ /* 0x000e220000000800 */
[----:B---34-:R-:W-:Y:S05]  /*0ba0*/  @!P0 BRA `(.L_x_7) ;  /* 0x0000000000288947 */ /* 0x018fea0003800000 */
[----:B------:R-:W3:Y:S02]  /*0bb0*/  LDC R9, c[0x0][0x64c] ;  /* 0x00019300ff097b82 */ /* 0x000ee40000000800 */
[----:B---3--:R-:W-:-:S05]  /*0bc0*/  IADD3 R9, P0, R32, R9, RZ ;  /* 0x0000000920097210 */ /* 0x008fca0007f1e0ff */
        /* <DEDUP_REMOVED lines=8> */
.L_x_7:
[----:B-1----:R-:W-:Y:S01]  /*0c50*/  SHF.R.U64 R4, R4, R15, R5 ;  /* 0x0000000f04047219 */ /* 0x002fe20000001205 */
[----:B--2---:R-:W-:Y:S01]  /*0c60*/  VIADD R5, R24, 0xffffffff ;  /* 0xffffffff18057836 */ /* 0x004fe20000000000 */
[----:B------:R-:W-:Y:S01]  /*0c70*/  LOP3.LUT R11, R30, R11, RZ, 0xc0, !PT ;  /* 0x0000000b1e0b7212 */ /* 0x000fe200078ec0ff */
[----:B------:R-:W-:Y:S02]  /*0c80*/  IMAD.MOV R12, RZ, RZ, -R12 ;  /* 0x000000ffff0c7224 */ /* 0x000fe400078e0a0c */
[----:B------:R-:W-:Y:S02]  /*0c90*/  IMAD.MOV R6, RZ, RZ, -R4 ;  /* 0x000000ffff067224 */ /* 0x000fe400078e0a04 */
[----:B------:R-:W-:Y:S01]  /*0ca0*/  IMAD R11, R10, R4, R11 ;  /* 0x000000040a0b7224 */ /* 0x000fe200078e020b */
[----:B------:R-:W-:Y:S01]  /*0cb0*/  LOP3.LUT R4, R20, R5, RZ, 0xc0, !PT ;  /* 0x0000000514047212 */ /* 0x000fe200078ec0ff */
[----:B------:R-:W-:Y:S02]  /*0cc0*/  @P3 IMAD R0, R14, R12, R3 ;  /* 0x0000000c0e003224 */ /* 0x000fe400078e0203 */
[----:B0-----:R-:W-:-:S02]  /*0cd0*/  IMAD R3, R6, R21, R32 ;  /* 0x0000001506037224 */ /* 0x001fc400078e0220 */
[----:B------:R-:W-:Y:S02]  /*0ce0*/  IMAD R91, R11, R91, R0 ;  /* 0x0000005b0b5b7224 */ /* 0x000fe400078e0200 */
[----:B------:R-:W-:Y:S02]  /*0cf0*/  IMAD R4, R3, R24, R4 ;  /* 0x0000001803047224 */ /* 0x000fe400078e0204 */
[----:B------:R-:W-:-:S03]  /*0d00*/  IMAD.MOV.U32 R0, RZ, RZ, 0x1 ;  /* 0x00000001ff007424 */ /* 0x000fc600078e00ff */
[----:B------:R-:W-:Y:S02]  /*0d10*/  SEL R92, R4, R91, !P3 ;  /* 0x0000005b045c7207 */ /* 0x000fe40005800000 */
[----:B------:R-:W-:-:S07]  /*0d20*/  SEL R91, R91, R4, !P3 ;  /* 0x000000045b5b7207 */ /* 0x000fce0005800000 */
.L_x_5:
[----:B------:R-:W-:-:S08]  /*0d30*/  NOP ;  /* 0x0000000000007918 */ /* 0x000fd00000000000 */
[----:B------:R-:W0:Y:S02]  /*0d40*/  USETMAXREG.TRY_ALLOC.CTAPOOL UP0, 0xe8 ;  /* 0x000000e8000079c8 */ /* 0x000e240008000600 */
[----:B0-----:R-:W-:-:S13]  /*0d50*/  PLOP3.LUT P0, PT, PT, PT, UP0, 0x80, 0x0 ;  /* 0x000000000000781c */ /* 0x001fda0003f0f008 */
[----:B------:R-:W-:Y:S05]  /*0d60*/  @!P0 BRA `(.L_x_5) ;  /* 0xfffffffc00f08947 */ /* 0x000fea000383ffff */
[----:B------:R-:W-:Y:S01]  /*0d70*/  ULDC.64 UR4, c[0x0][0x598] ;  /* 0x0001660000047ab9 */ /* 0x000fe20000000a00 */
[----:B------:R-:W-:Y:S01]  /*0d80*/  ULDC.64 UR36, c[0x0][0x208] ;  /* 0x0000820000247ab9 */ /* 0x000fe20000000a00 */
[----:B------:R-:W-:-:S04]  /*0d90*/  ISETP.NE.U32.AND P0, PT, RZ, UR4, PT ;  /* 0x00000004ff007c0c */ /* 0x000fc8000bf05070 */
[----:B------:R-:W-:-:S13]  /*0da0*/  ISETP.NE.AND.EX P0, PT, RZ, UR5, PT, P0 ;  /* 0x00000005ff007c0c */ /* 0x000fda000bf05300 */
[----:B------:R-:W-:Y:S05]  /*0db0*/  @!P0 BRA `(.L_x_8) ;  /* 0x00000000001c8947 */ /* 0x000fea0003800000 */
[----:B------:R-:W0:Y:S02]  /*0dc0*/  LDC.64 R4, c[0x0][0x598] ;  /* 0x00016600ff047b82 */ /* 0x000e240000000a00 */
[----:B0-----:R-:W2:Y:S02]  /*0dd0*/  LDG.E.64 R4, desc[UR36][R4.64] ;  /* 0x0000002404047981 */ /* 0x001ea4000c1e1b00 */
[----:B--2---:R-:W-:-:S04]  /*0de0*/  ISETP.NE.U32.AND P0, PT, R4, RZ, PT ;  /* 0x000000ff0400720c */ /* 0x004fc80003f05070 */
[----:B------:R-:W-:-:S13]  /*0df0*/  ISETP.NE.AND.EX P0, PT, R5, RZ, PT, P0 ;  /* 0x000000ff0500720c */ /* 0x000fda0003f05300 */
[----:B------:R-:W-:Y:S05]  /*0e00*/  @!P0 BRA `(.L_x_8) ;  /* 0x0000000000088947 */ /* 0x000fea0003800000 */
[----:B------:R0:W5:Y:S01]  /*0e10*/  LD.E R23, desc[UR36][R4.64] ;  /* 0x0000002404177980 */ /* 0x000162000c101900 */
[----:B------:R-:W-:Y:S05]  /*0e20*/  BRA `(.L_x_9) ;  /* 0x0000000000247947 */ /* 0x000fea0003800000 */
.L_x_8:
[----:B------:R-:W-:Y:S02]  /*0e30*/  ULDC.64 UR4, c[0x0][0x588] ;  /* 0x0001620000047ab9 */ /* 0x000fe40000000a00 */
[----:B------:R-:W-:-:S04]  /*0e40*/  ISETP.NE.U32.AND P0, PT, RZ, UR4, PT ;  /* 0x00000004ff007c0c */ /* 0x000fc8000bf05070 */
[----:B------:R-:W-:-:S13]  /*0e50*/  ISETP.NE.AND.EX P0, PT, RZ, UR5, PT, P0 ;  /* 0x00000005ff007c0c */ /* 0x000fda000bf05300 */
[----:B------:R-:W-:Y:S05]  /*0e60*/  @!P0 BRA `(.L_x_10) ;  /* 0x00000000000c8947 */ /* 0x000fea0003800000 */
[----:B------:R-:W0:Y:S02]  /*0e70*/  LDC.64 R4, c[0x0][0x588] ;  /* 0x00016200ff047b82 */ /* 0x000e240000000a00 */
[----:B0-----:R1:W5:Y:S01]  /*0e80*/  LDG.E R23, desc[UR36][R4.64] ;  /* 0x0000002404177981 */ /* 0x001362000c1e1900 */
[----:B------:R-:W-:Y:S05]  /*0e90*/  BRA `(.L_x_9) ;  /* 0x0000000000087947 */ /* 0x000fea0003800000 */
.L_x_10:
[----:B------:R-:W-:Y:S02]  /*0ea0*/  ULDC UR4, c[0x0][0x580] ;  /* 0x0001600000047ab9 */ /* 0x000fe40000000800 */
[----:B------:R-:W-:-:S07]  /*0eb0*/  IMAD.U32 R23, RZ, RZ, UR4 ;  /* 0x00000004ff177e24 */ /* 0x000fce000f8e00ff */
.L_x_9:
[----:B------:R-:W-:Y:S02]  /*0ec0*/  ULDC.64 UR4, c[0x0][0x5a0] ;  /* 0x0001680000047ab9 */ /* 0x000fe40000000a00 */
[----:B------:R-:W-:-:S04]  /*0ed0*/  ISETP.NE.U32.AND P0, PT, RZ, UR4, PT ;  /* 0x00000004ff007c0c */ /* 0x000fc8000bf05070 */
[----:B------:R-:W-:-:S13]  /*0ee0*/  ISETP.NE.AND.EX P0, PT, RZ, UR5, PT, P0 ;  /* 0x00000005ff007c0c */ /* 0x000fda000bf05300 */
[----:B------:R-:W-:Y:S05]  /*0ef0*/  @!P0 BRA `(.L_x_11) ;  /* 0x00000000001c8947 */ /* 0x000fea0003800000 */
[----:B01----:R-:W0:Y:S02]  /*0f00*/  LDC.64 R4, c[0x0][0x5a0] ;  /* 0x00016800ff047b82 */ /* 0x003e240000000a00 */
[----:B0-----:R-:W2:Y:S02]  /*0f10*/  LDG.E.64 R4, desc[UR36][R4.64] ;  /* 0x0000002404047981 */ /* 0x001ea4000c1e1b00 */
[----:B--2---:R-:W-:-:S04]  /*0f20*/  ISETP.NE.U32.AND P0, PT, R4, RZ, PT ;  /* 0x000000ff0400720c */ /* 0x004fc80003f05070 */
[----:B------:R-:W-:-:S13]  /*0f30*/  ISETP.NE.AND.EX P0, PT, R5, RZ, PT, P0 ;  /* 0x000000ff0500720c */ /* 0x000fda0003f05300 */
[----:B------:R-:W-:Y:S05]  /*0f40*/  @!P0 BRA `(.L_x_11) ;  /* 0x0000000000088947 */ /* 0x000fea0003800000 */
[----:B------:R0:W5:Y:S01]  /*0f50*/  LD.E R88, desc[UR36][R4.64] ;  /* 0x0000002404587980 */ /* 0x000162000c101900 */
[----:B------:R-:W-:Y:S05]  /*0f60*/  BRA `(.L_x_12) ;  /* 0x0000000000247947 */ /* 0x000fea0003800000 */
.L_x_11:
[----:B------:R-:W-:Y:S02]  /*0f70*/  ULDC.64 UR4, c[0x0][0x590] ;  /* 0x0001640000047ab9 */ /* 0x000fe40000000a00 */
[----:B------:R-:W-:-:S04]  /*0f80*/  ISETP.NE.U32.AND P0, PT, RZ, UR4, PT ;  /* 0x00000004ff007c0c */ /* 0x000fc8000bf05070 */
[----:B------:R-:W-:-:S13]  /*0f90*/  ISETP.NE.AND.EX P0, PT, RZ, UR5, PT, P0 ;  /* 0x00000005ff007c0c */ /* 0x000fda000bf05300 */
[----:B------:R-:W-:Y:S05]  /*0fa0*/  @!P0 BRA `(.L_x_13) ;  /* 0x00000000000c8947 */ /* 0x000fea0003800000 */
[----:B01----:R-:W0:Y:S02]  /*0fb0*/  LDC.64 R4, c[0x0][0x590] ;  /* 0x00016400ff047b82 */ /* 0x003e240000000a00 */
[----:B0-----:R1:W5:Y:S01]  /*0fc0*/  LDG.E R88, desc[UR36][R4.64] ;  /* 0x0000002404587981 */ /* 0x001362000c1e1900 */
[----:B------:R-:W-:Y:S05]  /*0fd0*/  BRA `(.L_x_12) ;  /* 0x0000000000087947 */ /* 0x000fea0003800000 */
.L_x_13:
[----:B------:R-:W-:Y:S02]  /*0fe0*/  ULDC UR4, c[0x0][0x584] ;  /* 0x0001610000047ab9 */ /* 0x000fe40000000800 */
[----:B------:R-:W-:-:S07]  /*0ff0*/  IMAD.U32 R88, RZ, RZ, UR4 ;  /* 0x00000004ff587e24 */ /* 0x000fce000f8e00ff */
.L_x_12:
[----:B------:R-:W-:-:S13]  /*1000*/  LOP3.LUT P0, RZ, R0, 0xff, RZ, 0xc0, !PT ;  /* 0x000000ff00ff7812 */ /* 0x000fda000780c0ff */
[----:B------:R-:W-:Y:S05]  /*1010*/  @!P0 EXIT ;  /* 0x000000000000894d */ /* 0x000fea0003800000 */
[----:B------:R-:W-:Y:S01]  /*1020*/  ULDC UR4, c[0x0][0x28c] ;  /* 0x0000a30000047ab9 */ /* 0x000fe20000000800 */
[----:B------:R-:W-:Y:S01]  /*1030*/  LOP3.LUT R90, R19, 0x1, RZ, 0xfc, !PT ;  /* 0x00000001135a7812 */ /* 0x000fe200078efcff */
[----:B------:R-:W-:Y:S01]  /*1040*/  UIADD3 UR4, UR4, 0x1f, URZ ;  /* 0x0000001f04047890 */ /* 0x000fe2000fffe03f */
[----:B------:R-:W-:Y:S01]  /*1050*/  UMOV UR38, URZ ;  /* 0x0000003f00267c82 */ /* 0x000fe20008000000 */
[----:B------:R-:W-:Y:S02]  /*1060*/  UMOV UR39, URZ ;  /* 0x0000003f00277c82 */ /* 0x000fe40008000000 */
[----:B------:R-:W-:-:S04]  /*1070*/  USHF.R.S32.HI UR5, URZ, 0x1f, UR4 ;  /* 0x0000001f3f057899 */ /* 0x000fc80008011404 */
[----:B------:R-:W-:-:S04]  /*1080*/  ULEA.HI UR5, UR5, UR4, URZ, 0x5 ;  /* 0x0000000405057291 */ /* 0x000fc8000f8f283f */
[----:B------:R-:W-:-:S12]  /*1090*/  USHF.R.S32.HI UR40, URZ, 0x5, UR5 ;  /* 0x000000053f287899 */ /* 0x000fd80008011405 */
.L_x_159:
[----:B------:R-:W-:Y:S01]  /*10a0*/  LOP3.LUT R0, R18, 0x80, RZ, 0xc0, !PT ;  /* 0x0000008012007812 */ /* 0x000fe200078ec0ff */
[----:B--2---:R-:W2:Y:S01]  /*10b0*/  S2UR UR7, SR_CgaCtaId ;  /* 0x00000000000779c3 */ /* 0x004ea20000008800 */
[----:B------:R-:W-:Y:S02]  /*10c0*/  UMOV UR6, 0x400 ;  /* 0x0000040000067882 */ /* 0x000fe40000000000 */
[----:B------:R-:W-:-:S06]  /*10d0*/  SHF.R.U32.HI R0, RZ, 0x7, R0 ;  /* 0x00000007ff007819 */ /* 0x000fcc0000011600 */
[----:B---3--:R-:W3:Y:S01]  /*10e0*/  SHFL.IDX PT, R0, R0, RZ, 0x1f ;  /* 0x00001fff00007589 */ /* 0x008ee200000e0000 */
[----:B--2---:R-:W-:Y:S01]  /*10f0*/  ULEA UR42, UR7, UR6, 0x18 ;  /* 0x00000006072a7291 */ /* 0x004fe2000f8ec03f */
[----:B---3--:R-:W-:-:S13]  /*1100*/  R2UR UR4, R0 ;  /* 0x00000000000472ca */ /* 0x008fda00000e0000 */
[----:B------:R-:W-:-:S04]  /*1110*/  ULEA.HI UR5, UR4, UR4, URZ, 0x1 ;  /* 0x0000000404057291 */ /* 0x000fc8000f8f083f */
[----:B------:R-:W-:-:S04]  /*1120*/  ULOP3.LUT UR5, UR5, 0xffffe, URZ, 0xc0, !UPT ;  /* 0x000ffffe05057892 */ /* 0x000fc8000f8ec03f */
[----:B------:R-:W-:-:S03]  /*1130*/  UIADD3 UR5, UR4, -UR5, URZ ;  /* 0x8000000504057290 */ /* 0x000fc6000fffe03f */
[----:B------:R-:W-:Y:S01]  /*1140*/  ULDC UR4, c[0x0][0x28c] ;  /* 0x0000a30000047ab9 */ /* 0x000fe20000000800 */
[----:B------:R-:W-:Y:S01]  /*1150*/  ULEA UR5, UR5, UR42, 0xc ;  /* 0x0000002a05057291 */ /* 0x000fe2000f8e603f */
[----:B------:R-:W-:-:S03]  /*1160*/  ISETP.LT.AND P0, PT, RZ, UR4, PT ;  /* 0x00000004ff007c0c */ /* 0x000fc6000bf01270 */
[----:B------:R-:W-:-:S04]  /*1170*/  UIADD3 UR5, UR5, 0x200, URZ ;  /* 0x0000020005057890 */ /* 0x000fc8000fffe03f */
[----:B------:R-:W-:-:S04]  /*1180*/  USHF.R.U32.HI UR5, URZ, 0x4, UR5 ;  /* 0x000000043f057899 */ /* 0x000fc80008011605 */
[----:B------:R-:W-:Y:S02]  /*1190*/  ULOP3.LUT UR41, UR5, 0x3fff, URZ, 0xc0, !UPT ;  /* 0x00003fff05297892 */ /* 0x000fe4000f8ec03f */
[----:B-1--45:R-:W-:Y:S10]  /*11a0*/  @P0 BRA `(.L_x_14) ;  /* 0x0000000000400947 */ /* 0x032ff40003800000 */
[----:B------:R-:W-:Y:S01]  /*11b0*/  MOV R0, 0x0 ;  /* 0x0000000000007802 */ /* 0x000fe20000000f00 */
[----:B------:R-:W-:Y:S01]  /*11c0*/  ULDC.64 UR4, c[0x4][0x68] ;  /* 0x01001a0000047ab9 */ /* 0x000fe20000000a00 */
[----:B------:R-:W-:Y:S01]  /*11d0*/  ULDC.64 UR6, c[0x4][0x8] ;  /* 0x0100020000067ab9 */ /* 0x000fe20000000a00 */
[----:B01----:R-:W-:Y:S01]  /*11e0*/  IMAD.U32 R4, RZ, RZ, UR4 ;  /* 0x00000004ff047e24 */ /* 0x003fe2000f8e00ff */
[----:B------:R0:W1:Y:S01]  /*11f0*/  LDC.64 R14, c[0x4][R0] ;  /* 0x01000000000e7b82 */ /* 0x0000620000000a00 */
[----:B------:R-:W-:Y:S01]  /*1200*/  IMAD.U32 R5, RZ, RZ, UR5 ;  /* 0x00000005ff057e24 */ /* 0x000fe2000f8e00ff */
[----:B------:R-:W-:Y:S01]  /*1210*/  ULDC.64 UR4, c[0x4][0x70] ;  /* 0x01001c0000047ab9 */ /* 0x000fe20000000a00 */
[----:B------:R-:W-:Y:S02]  /*1220*/  IMAD.U32 R10, RZ, RZ, UR6 ;  /* 0x00000006ff0a7e24 */ /* 0x000fe4000f8e00ff */
[----:B------:R-:W-:Y:S02]  /*1230*/  IMAD.U32 R6, RZ, RZ, UR4 ;  /* 0x00000004ff067e24 */ /* 0x000fe4000f8e00ff */
[----:B------:R-:W-:-:S02]  /*1240*/  IMAD.U32 R7, RZ, RZ, UR5 ;  /* 0x00000005ff077e24 */ /* 0x000fc4000f8e00ff */
[----:B------:R-:W-:Y:S02]  /*1250*/  IMAD.U32 R11, RZ, RZ, UR7 ;  /* 0x00000007ff0b7e24 */ /* 0x000fe4000f8e00ff */
[----:B------:R-:W-:Y:S02]  /*1260*/  IMAD.MOV.U32 R8, RZ, RZ, 0x1e1 ;  /* 0x000001e1ff087424 */ /* 0x000fe400078e00ff */
[----:B------:R-:W-:Y:S02]  /*1270*/  IMAD.MOV.U32 R12, RZ, RZ, 0x1 ;  /* 0x00000001ff0c7424 */ /* 0x000fe400078e00ff */
[----:B0-----:R-:W-:-:S07]  /*1280*/  IMAD.MOV.U32 R13, RZ, RZ, RZ ;  /* 0x000000ffff0d7224 */ /* 0x001fce00078e00ff */
[----:B------:R-:W-:-:S07]  /*1290*/  LEPC R20, `(.L_x_14) ;  /* 0x000000001014794e */ /* 0x000fce0000000000 */
[----:B-1---5:R-:W-:Y:S05]  /*12a0*/  CALL.ABS.NOINC R14 ;  /* 0x000000000e007343 */ /* 0x022fea0003c00000 */
.L_x_14:
[----:B------:R-:W-:-:S13]  /*12b0*/  ISETP.NE.AND P0, PT, R90, 0x3, PT ;  /* 0x000000035a00780c */ /* 0x000fda0003f05270 */
[----:B------:R-:W-:Y:S05]  /*12c0*/  @!P0 BRA `(.L_x_15) ;  /* 0x0000000000048947 */ /* 0x000fea0003800000 */
[----:B------:R-:W-:Y:S01]  /*12d0*/  BPT.TRAP 0x1 ;  /* 0x000000040000795c */ /* 0x000fe20000300000 */
.L_x_15:
[----:B------:R-:W-:Y:S02]  /*12e0*/  IMAD.U32 R3, RZ, RZ, UR39 ;  /* 0x00000027ff037e24 */ /* 0x000fe4000f8e00ff */
[----:B------:R-:W-:-:S03]  /*12f0*/  IMAD.U32 R0, RZ, RZ, UR38 ;  /* 0x00000026ff007e24 */ /* 0x000fc6000f8e00ff */
[----:B------:R-:W-:Y:S02]  /*1300*/  LEA R3, R3, UR42, 0x3 ;  /* 0x0000002a03037c11 */ /* 0x000fe4000f8e18ff */
[----:B------:R-:W-:-:S04]  /*1310*/  SHF.L.U32 R0, R0, 0x1f, RZ ;  /* 0x0000001f00007819 */ /* 0x000fc800000006ff */
[----:B------:R2:W3:Y:S01]  /*1320*/  SYNCS.PHASECHK.TRANS64.TRYWAIT P1, [R3+URZ], R0 ;  /* 0x00000000030075a7 */ /* 0x0004e2000802017f */
[----:B------:R-:W-:Y:S05]  /*1330*/  @!P0 BRA `(.L_x_16) ;  /* 0x0000000000048947 */ /* 0x000fea0003800000 */
[----:B------:R-:W-:Y:S01]  /*1340*/  BPT.TRAP 0x1 ;  /* 0x000000040000795c */ /* 0x000fe20000300000 */
.L_x_16:
[----:B---3--:R-:W-:Y:S05]  /*1350*/  @P1 BRA `(.L_x_17) ;  /* 0x0000000000081947 */ /* 0x008fea0003800000 */
[----:B------:R-:W3:Y:S02]  /*1360*/  SYNCS.PHASECHK.TRANS64.TRYWAIT P1, [R3+URZ], R0 ;  /* 0x00000000030075a7 */ /* 0x000ee4000802017f */
[----:B---3--:R-:W-:Y:S05]  /*1370*/  @!P1 BRA `(.L_x_18) ;  /* 0x0000006c00049947 */ /* 0x008fea0003800000 */
.L_x_17:
[----:B------:R-:W-:-:S04]  /*1380*/  UISETP.LT.AND UP0, UPT, UR40, 0x1, UPT ;  /* 0x000000012800788c */ /* 0x000fc8000bf01270 */
[----:B------:R-:W-:-:S04]  /*1390*/  USEL UR4, UR40, 0x1, UP0 ;  /* 0x0000000128047887 */ /* 0x000fc80008000000 */
[----:B------:R-:W-:-:S06]  /*13a0*/  UIADD3 UR4, UR40, -UR4, URZ ;  /* 0x8000000428047290 */ /* 0x000fcc000fffe03f */
[----:B--23--:R-:W-:Y:S01]  /*13b0*/  IMAD.U32 R0, RZ, RZ, UR4 ;  /* 0x00000004ff007e24 */ /* 0x00cfe2000f8e00ff */
[----:B------:R-:W-:Y:S05]  /*13c0*/  WARPSYNC.ALL ;  /* 0x0000000000007948 */ /* 0x000fea0003800000 */
[----:B------:R-:W-:Y:S01]  /*13d0*/  ISETP.GE.AND P1, PT, R0, 0x1, PT ;  /* 0x000000010000780c */ /* 0x000fe20003f26270 */
[----:B------:R-:W-:Y:S01]  /*13e0*/  UIADD3 UR4, UR42, 0x1c200, URZ ;  /* 0x0001c2002a047890 */ /* 0x000fe2000fffe03f */
[----:B------:R-:W-:Y:S01]  /*13f0*/  WARPGROUP.ARRIVE ;  /* 0x00000000000079c5 */ /* 0x000fe20000000000 */
[----:B------:R-:W-:Y:S02]  /*1400*/  ULOP3.LUT UR41, UR41, 0x10000, URZ, 0xfc, !UPT ;  /* 0x0001000029297892 */ /* 0x000fe4000f8efc3f */
[----:B------:R-:W-:Y:S01]  /*1410*/  USHF.R.U32.HI UR4, URZ, 0x4, UR4 ;  /* 0x000000043f047899 */ /* 0x000fe20008011604 */
[----:B------:R-:W-:Y:S01]  /*1420*/  UMOV UR5, 0x80000020 ;  /* 0x8000002000057882 */ /* 0x000fe20000000000 */
[----:B------:R-:W-:-:S02]  /*1430*/  UMOV UR7, 0x80000020 ;  /* 0x8000002000077882 */ /* 0x000fc40000000000 */
[----:B------:R-:W-:-:S04]  /*1440*/  ULOP3.LUT UR4, UR4, 0x3fff, URZ, 0xc0, !UPT ;  /* 0x00003fff04047892 */ /* 0x000fc8000f8ec03f */
[----:B------:R-:W-:Y:S02]  /*1450*/  ULOP3.LUT UR10, UR4, 0x10000, URZ, 0xfc, !UPT ;  /* 0x00010000040a7892 */ /* 0x000fe4000f8efc3f */
[----:B------:R-:W-:Y:S02]  /*1460*/  ULEA UR4, UR39, UR41, 0x9 ;  /* 0x0000002927047291 */ /* 0x000fe4000f8e483f */
[----:B------:R-:W-:-:S09]  /*1470*/  ULEA UR6, UR39, UR10, 0x9 ;  /* 0x0000000a27067291 */ /* 0x000fd2000f8e483f */
[----:B------:R-:W-:Y:S01]  /*1480*/  HGMMA.64x128x16.F32 R24, gdesc[UR4], RZ, !UPT, gsb0 ;  /* 0x01e00000041879f0 */ /* 0x000fe2000c0008ff */
[----:B------:R-:W-:Y:S02]  /*1490*/  UIADD3 UR4, UR4, 0x2, URZ ;  /* 0x0000000204047890 */ /* 0x000fe4000fffe03f */
[----:B------:R-:W-:Y:S01]  /*14a0*/  UIADD3 UR6, UR6, 0x2, URZ ;  /* 0x0000000206067890 */ /* 0x000fe2000fffe03f */
[----:B------:R-:W-:Y:S01]  /*14b0*/  UMOV UR5, 0x80000020 ;  /* 0x8000002000057882 */ /* 0x000fe20000000000 */
[----:B------:R-:W-:Y:S01]  /*14c0*/  UMOV UR7, 0x80000020 ;  /* 0x8000002000077882 */ /* 0x000fe20000000000 */
[----:B------:R-:W-:Y:S02]  /*14d0*/  WARPGROUP.DEPBAR.LE gsb0, 0x0 ;  /* 0x00008000000079c5 */ /* 0x000fe40000010000 */
[----:B------:R-:W-:-:S06]  /*14e0*/  WARPGROUP.ARRIVE ;  /* 0x00000000000079c5 */ /* 0x000fcc0000000000 */
[----:B------:R-:W-:Y:S03]  /*14f0*/  HGMMA.64x128x16.F32 R24, gdesc[UR4], R24, gsb0 ;  /* 0x01e00000041879f0 */ /* 0x000fe60008000818 */
[----:B------:R-:W-:Y:S02]  /*1500*/  WARPGROUP.DEPBAR.LE gsb0, 0x0 ;  /* 0x00008000000079c5 */ /* 0x000fe40000010000 */
[----:B------:R-:W-:Y:S05]  /*1510*/  @!P1 BRA `(.L_x_19) ;  /* 0x0000000000d89947 */ /* 0x000fea0003800000 */
[----:B------:R-:W-:Y:S02]  /*1520*/  UIADD3 UR4, UR39, 0x1, URZ ;  /* 0x0000000127047890 */ /* 0x000fe4000fffe03f */
[----:B------:R-:W-:Y:S02]  /*1530*/  UMOV UR9, UR39 ;  /* 0x0000002700097c82 */ /* 0x000fe40008000000 */
[----:B------:R-:W-:-:S04]  /*1540*/  UISETP.NE.AND UP0, UPT, UR4, 0xe, UPT ;  /* 0x0000000e0400788c */ /* 0x000fc8000bf05270 */
[----:B------:R-:W-:Y:S02]  /*1550*/  USEL UR5, URZ, 0x1, UP0 ;  /* 0x000000013f057887 */ /* 0x000fe40008000000 */
[----:B------:R-:W-:Y:S02]  /*1560*/  USEL UR8, UR4, URZ, UP0 ;  /* 0x0000003f04087287 */ /* 0x000fe40008000000 */
[----:B------:R-:W-:-:S06]  /*1570*/  ULOP3.LUT UR5, UR38, UR5, URZ, 0x3c, !UPT ;  /* 0x0000000526057292 */ /* 0x000fcc000f8e3c3f */
[----:B01----:R-:W-:-:S07]  /*1580*/  IMAD.U32 R5, RZ, RZ, UR5 ;  /* 0x00000005ff057e24 */ /* 0x003fce000f8e00ff */
.L_x_26:
[----:B01----:R-:W-:Y:S05]  /*1590*/  @!P0 BRA `(.L_x_20) ;  /* 0x0000000000048947 */ /* 0x003fea0003800000 */
[----:B------:R-:W-:Y:S01]  /*15a0*/  BPT.TRAP 0x1 ;  /* 0x000000040000795c */ /* 0x000fe20000300000 */
.L_x_20:
[----:B------:R-:W0:Y:S01]  /*15b0*/  S2UR UR5, SR_CgaCtaId ;  /* 0x00000000000579c3 */ /* 0x000e220000008800 */
[----:B------:R-:W-:Y:S01]  /*15c0*/  UMOV UR4, 0x400 ;  /* 0x0000040000047882 */ /* 0x000fe20000000000 */
[----:B------:R-:W-:Y:S01]  /*15d0*/  SHF.L.U32 R3, R5, 0x1f, RZ ;  /* 0x0000001f05037819 */ /* 0x000fe200000006ff */
[----:B0-----:R-:W-:-:S04]  /*15e0*/  ULEA UR11, UR5, UR4, 0x18 ;  /* 0x00000004050b7291 */ /* 0x001fc8000f8ec03f */
[----:B------:R-:W-:-:S09]  /*15f0*/  ULEA UR4, UR8, UR11, 0x3 ;  /* 0x0000000b08047291 */ /* 0x000fd2000f8e183f */
[----:B------:R0:W1:Y:S01]  /*1600*/  SYNCS.PHASECHK.TRANS64.TRYWAIT P1, [UR4], R3 ;  /* 0x00000003ff0075a7 */ /* 0x0000620008020144 */
[----:B------:R-:W-:Y:S05]  /*1610*/  @!P0 BRA `(.L_x_21) ;  /* 0x0000000000048947 */ /* 0x000fea0003800000 */
[----:B------:R-:W-:Y:S01]  /*1620*/  BPT.TRAP 0x1 ;  /* 0x000000040000795c */ /* 0x000fe20000300000 */
.L_x_21:
[----:B-1----:R-:W-:Y:S05]  /*1630*/  @P1 BRA `(.L_x_22) ;  /* 0x0000000000081947 */ /* 0x002fea0003800000 */
[----:B------:R-:W1:Y:S02]  /*1640*/  SYNCS.PHASECHK.TRANS64.TRYWAIT P1, [UR4], R3 ;  /* 0x00000003ff0075a7 */ /* 0x000e640008020144 */
[----:B-1----:R-:W-:Y:S05]  /*1650*/  @!P1 BRA `(.L_x_23) ;  /* 0x0000006800609947 */ /* 0x002fea0003800000 */
.L_x_22:
[----:B------:R-:W-:Y:S01]  /*1660*/  ULEA UR4, UR8, UR41, 0x9 ;  /* 0x0000002908047291 */ /* 0x000fe2000f8e483f */
[----:B------:R-:W-:Y:S01]  /*1670*/  WARPGROUP.ARRIVE ;  /* 0x00000000000079c5 */ /* 0x000fe20000000000 */
[----:B------:R-:W-:Y:S01]  /*1680*/  ULEA UR6, UR8, UR10, 0x9 ;  /* 0x0000000a08067291 */ /* 0x000fe2000f8e483f */
[----:B------:R-:W-:Y:S01]  /*1690*/  UMOV UR5, 0x80000020 ;  /* 0x8000002000057882 */ /* 0x000fe20000000000 */
[----:B------:R-:W-:-:S07]  /*16a0*/  UMOV UR7, 0x80000020 ;  /* 0x8000002000077882 */ /* 0x000fce0000000000 */
[----:B------:R-:W-:Y:S01]  /*16b0*/  HGMMA.64x128x16.F32 R24, gdesc[UR4], R24, gsb0 ;  /* 0x01e00000041879f0 */ /* 0x000fe20008000818 */
        /* <DEDUP_REMOVED lines=9> */
[----:B------:R-:W-:Y:S01]  /*1750*/  BPT.TRAP 0x1 ;  /* 0x000000040000795c */ /* 0x000fe20000300000 */
.L_x_24:
[----:B------:R-:W-:Y:S01]  /*1760*/  ULEA UR4, UR9, UR11, 0x3 ;  /* 0x0000000b09047291 */ /* 0x000fe2000f8e183f */
[----:B------:R-:W-:-:S03]  /*1770*/  ISETP.GT.U32.AND P1, PT, R19, 0x1, PT ;  /* 0x000000011300780c */ /* 0x000fc60003f24070 */
[----:B------:R-:W-:-:S04]  /*1780*/  UIADD3 UR4, UR4, 0x70, URZ ;  /* 0x0000007004047890 */ /* 0x000fc8000fffe03f */
[----:B------:R-:W-:-:S09]  /*1790*/  UPRMT UR4, URZ, 0x654, UR4 ;  /* 0x000006543f047896 */ /* 0x000fd20008000004 */
[----:B------:R-:W-:Y:S01]  /*17a0*/  SYNCS.ARRIVE.TRANS64.RED.A1T0 RZ, [UR4], RZ ;  /* 0x000000ffffff79a7 */ /* 0x000fe20008100404 */
[----:B------:R-:W-:Y:S05]  /*17b0*/  @P1 BRA `(.L_x_25) ;  /* 0x0000000000041947 */ /* 0x000fea0003800000 */
[----:B------:R-:W-:Y:S01]  /*17c0*/  BPT.TRAP 0x1 ;  /* 0x000000040000795c */ /* 0x000fe20000300000 */
.L_x_25:
[----:B------:R-:W-:Y:S01]  /*17d0*/  UIADD3 UR8, UR8, 0x1, URZ ;  /* 0x0000000108087890 */ /* 0x000fe2000fffe03f */
[C---:B------:R-:W-:Y:S01]  /*17e0*/  ISETP.GT.AND P1, PT, R0.reuse, 0x1, PT ;  /* 0x000000010000780c */ /* 0x040fe20003f24270 */
[----:B------:R-:W-:Y:S01]  /*17f0*/  UIADD3 UR9, UR9, 0x1, URZ ;  /* 0x0000000109097890 */ /* 0x000fe2000fffe03f */
[----:B------:R-:W-:Y:S01]  /*1800*/  VIADD R0, R0, 0xffffffff ;  /* 0xffffffff00007836 */ /* 0x000fe20000000000 */
[----:B------:R-:W-:Y:S02]  /*1810*/  UISETP.NE.AND UP0, UPT, UR8, 0xe, UPT ;  /* 0x0000000e0800788c */ /* 0x000fe4000bf05270 */
[----:B------:R-:W-:Y:S02]  /*1820*/  UISETP.NE.AND UP1, UPT, UR9, 0xe, UPT ;  /* 0x0000000e0900788c */ /* 0x000fe4000bf25270 */
[----:B------:R-:W-:Y:S02]  /*1830*/  USEL UR4, URZ, 0x1, UP0 ;  /* 0x000000013f047887 */ /* 0x000fe40008000000 */
[----:B------:R-:W-:-:S02]  /*1840*/  USEL UR8, UR8, URZ, UP0 ;  /* 0x0000003f08087287 */ /* 0x000fc40008000000 */
[----:B------:R-:W-:Y:S02]  /*1850*/  USEL UR9, UR9, URZ, UP1 ;  /* 0x0000003f09097287 */ /* 0x000fe40008800000 */
[----:B------:R-:W-:Y:S01]  /*1860*/  LOP3.LUT R5, R5, UR4, RZ, 0x3c, !PT ;  /* 0x0000000405057c12 */ /* 0x000fe2000f8e3cff */
[----:B------:R-:W-:Y:S09]  /*1870*/  @P1 BRA `(.L_x_26) ;  /* 0xfffffffc00441947 */ /* 0x000ff2000383ffff */
.L_x_19:
[----:B------:R-:W2:Y:S02]  /*1880*/  LDC R0, c[0x0][0x28c] ;  /* 0x0000a300ff007b82 */ /* 0x000ea40000000800 */
[----:B--2---:R-:W-:-:S13]  /*1890*/  ISETP.GE.AND P1, PT, R0, 0x1, PT ;  /* 0x000000010000780c */ /* 0x004fda0003f26270 */
[----:B------:R-:W-:Y:S05]  /*18a0*/  @!P1 BRA `(.L_x_27) ;  /* 0x00000000004c9947 */ /* 0x000fea0003800000 */
[----:B------:R-:W-:Y:S05]  /*18b0*/  @!P0 BRA `(.L_x_28) ;  /* 0x0000000000048947 */ /* 0x000fea0003800000 */
[----:B------:R-:W-:Y:S01]  /*18c0*/  BPT.TRAP 0x1 ;  /* 0x000000040000795c */ /* 0x000fe20000300000 */
.L_x_28:
[----:B------:R-:W-:Y:S01]  /*18d0*/  UISETP.LT.AND UP0, UPT, UR40, 0x1, UPT ;  /* 0x000000012800788c */ /* 0x000fe2000bf01270 */
[----:B------:R-:W2:Y:S01]  /*18e0*/  S2UR UR7, SR_CgaCtaId ;  /* 0x00000000000779c3 */ /* 0x000ea20000008800 */
[----:B------:R-:W-:Y:S02]  /*18f0*/  ISETP.GT.U32.AND P0, PT, R19, 0x1, PT ;  /* 0x000000011300780c */ /* 0x000fe40003f04070 */
[----:B------:R-:W-:-:S04]  /*1900*/  USEL UR6, UR40, 0x1, UP0 ;  /* 0x0000000128067887 */ /* 0x000fc80008000000 */
[----:B------:R-:W-:-:S04]  /*1910*/  UIADD3 UR6, UR39, UR40, -UR6 ;  /* 0x0000002827067290 */ /* 0x000fc8000fffe806 */
[----:B------:R-:W-:-:S04]  /*1920*/  USHF.R.U32.HI UR4, URZ, 0x1, UR6 ;  /* 0x000000013f047899 */ /* 0x000fc80008011606 */
[----:B------:R-:W-:-:S04]  /*1930*/  UIMAD.WIDE.U32 UR4, UR4, -0x6db6db6d, URZ ;  /* 0x92492493040478a5 */ /* 0x000fc8000f8e003f */
[----:B------:R-:W-:-:S03]  /*1940*/  USHF.R.U32.HI UR4, URZ, 0x2, UR5 ;  /* 0x000000023f047899 */ /* 0x000fc60008011605 */
[----:B------:R-:W-:Y:S01]  /*1950*/  UMOV UR5, 0x400 ;  /* 0x0000040000057882 */ /* 0x000fe20000000000 */
[----:B------:R-:W-:Y:S02]  /*1960*/  UIMAD UR6, UR4, -0xe, UR6 ;  /* 0xfffffff2040678a4 */ /* 0x000fe4000f8e0206 */
[----:B--2---:R-:W-:-:S04]  /*1970*/  ULEA UR5, UR7, UR5, 0x18 ;  /* 0x0000000507057291 */ /* 0x004fc8000f8ec03f */
[----:B------:R-:W-:-:S04]  /*1980*/  ULEA UR6, UR6, UR5, 0x3 ;  /* 0x0000000506067291 */ /* 0x000fc8000f8e183f */
[----:B------:R-:W-:-:S04]  /*1990*/  UIADD3 UR6, UR6, 0x70, URZ ;  /* 0x0000007006067890 */ /* 0x000fc8000fffe03f */
[----:B------:R-:W-:-:S09]  /*19a0*/  UPRMT UR6, URZ, 0x654, UR6 ;  /* 0x000006543f067896 */ /* 0x000fd20008000006 */
[----:B------:R-:W-:Y:S01]  /*19b0*/  SYNCS.ARRIVE.TRANS64.RED.A1T0 RZ, [UR6], RZ ;  /* 0x000000ffffff79a7 */ /* 0x000fe20008100406 */
[----:B------:R-:W-:Y:S05]  /*19c0*/  @P0 BRA `(.L_x_27) ;  /* 0x0000000000040947 */ /* 0x000fea0003800000 */
[----:B------:R-:W-:Y:S01]  /*19d0*/  BPT.TRAP 0x1 ;  /* 0x000000040000795c */ /* 0x000fe20000300000 */
.L_x_27:
[----:B------:R-:W2:Y:S01]  /*19e0*/  LDC R6, c[0x0][0x288] ;  /* 0x0000a200ff067b82 */ /* 0x000ea20000000800 */
[----:B------:R-:W-:Y:S01]  /*19f0*/  LOP3.LUT R0, R22, 0x1, RZ, 0xc0, !PT ;  /* 0x0000000116007812 */ /* 0x000fe200078ec0ff */
[----:B------:R-:W-:Y:S01]  /*1a00*/  IMAD.SHL.U32 R13, R92, 0x80, RZ ;  /* 0x000000805c0d7824 */ /* 0x000fe200078e00ff */
[----:B01----:R-:W-:Y:S01]  /*1a10*/  SHF.R.U32.HI R3, RZ, 0x2, R18 ;  /* 0x00000002ff037819 */ /* 0x003fe20000011612 */
[----:B------:R-:W-:Y:S01]  /*1a20*/  UIADD3 UR39, UR40, UR39, URZ ;  /* 0x0000002728277290 */ /* 0x000fe2000fffe03f */
[----:B------:R-:W-:Y:S01]  /*1a30*/  LOP3.LUT R4, R18, 0x60, RZ, 0xc0, !PT ;  /* 0x0000006012047812 */ /* 0x000fe200078ec0ff */
[----:B------:R-:W-:Y:S01]  /*1a40*/  IMAD.SHL.U32 R8, R0, 0x40, RZ ;  /* 0x0000004000087824 */ /* 0x000fe200078e00ff */
[----:B------:R-:W-:Y:S01]  /*1a50*/  LOP3.LUT R5, R18, 0x3, RZ, 0xc0, !PT ;  /* 0x0000000312057812 */ /* 0x000fe200078ec0ff */
[----:B------:R-:W-:Y:S01]  /*1a60*/  UISETP.GT.U32.AND UP0, UPT, UR39, 0xd, UPT ;  /* 0x0000000d2700788c */ /* 0x000fe2000bf04070 */
[----:B------:R-:W-:Y:S01]  /*1a70*/  LOP3.LUT R3, R3, 0x7, RZ, 0xc0, !PT ;  /* 0x0000000703037812 */ /* 0x000fe200078ec0ff */
[----:B------:R-:W-:Y:S01]  /*1a80*/  ULDC UR7, c[0x0][0x284] ;  /* 0x0000a10000077ab9 */ /* 0x000fe20000000800 */
[----:B------:R-:W-:Y:S01]  /*1a90*/  SHF.R.U32.HI R4, RZ, 0x1, R4 ;  /* 0x00000001ff047819 */ /* 0x000fe20000011604 */
[----:B------:R-:W-:Y:S01]  /*1aa0*/  USHF.R.U32.HI UR4, URZ, 0x1, UR39 ;  /* 0x000000013f047899 */ /* 0x000fe20008011627 */
[----:B------:R-:W-:Y:S01]  /*1ab0*/  SHF.R.S32.HI R21, RZ, 0x1f, R89 ;  /* 0x0000001fff157819 */ /* 0x000fe20000011459 */
[----:B------:R-:W-:Y:S01]  /*1ac0*/  UISETP.LT.U32.AND UP0, UPT, UR40, 0xe, UP0 ;  /* 0x0000000e2800788c */ /* 0x000fe20008701070 */
[--C-:B------:R-:W-:Y:S01]  /*1ad0*/  IADD3 R7, RZ, -R4, -R3.reuse ;  /* 0x80000004ff077210 */ /* 0x100fe20007ffe803 */
[----:B------:R-:W-:Y:S01]  /*1ae0*/  UISETP.GE.U32.AND UP1, UPT, UR40, 0xe, UPT ;  /* 0x0000000e2800788c */ /* 0x000fe2000bf26070 */
[----:B------:R-:W-:Y:S01]  /*1af0*/  LOP3.LUT R3, R8, 0x40, R3, 0xe2, !PT ;  /* 0x0000004008037812 */ /* 0x000fe200078ee203 */
[----:B------:R-:W-:Y:S01]  /*1b00*/  IMAD.SHL.U32 R8, R18, 0x2, RZ ;  /* 0x0000000212087824 */ /* 0x000fe200078e00ff */
[----:B------:R-:W-:Y:S01]  /*1b10*/  ULDC.64 UR8, c[0x0][0x5d0] ;  /* 0x0001740000087ab9 */ /* 0x000fe20000000a00 */
[----:B------:R-:W-:Y:S01]  /*1b20*/  UIMAD.WIDE.U32 UR4, UR4, -0x6db6db6d, URZ ;  /* 0x92492493040478a5 */ /* 0x000fe2000f8e003f */
[----:B------:R-:W-:Y:S01]  /*1b30*/  IMAD.WIDE R10, R91, 0x80, RZ ;  /* 0x000000805b0a7825 */ /* 0x000fe200078e02ff */
[----:B------:R-:W-:Y:S01]  /*1b40*/  USEL UR6, URZ, 0x1, !UP0 ;  /* 0x000000013f067887 */ /* 0x000fe2000c000000 */
[----:B------:R-:W-:Y:S01]  /*1b50*/  LOP3.LUT R8, R13, 0x6, R8, 0xf8, !PT ;  /* 0x000000060d087812 */ /* 0x000fe200078ef808 */
[----:B------:R-:W-:Y:S01]  /*1b60*/  USHF.R.U32.HI UR4, URZ, 0x2, UR5 ;  /* 0x000000023f047899 */ /* 0x000fe20008011605 */
[----:B--2---:R-:W-:Y:S01]  /*1b70*/  IMAD R12, R5, -0x2, R6 ;  /* 0xfffffffe050c7824 */ /* 0x004fe200078e0206 */
[----:B------:R-:W-:Y:S01]  /*1b80*/  ISETP.GE.AND P0, PT, R13, R6, PT ;  /* 0x000000060d00720c */ /* 0x000fe20003f06270 */
[----:B------:R-:W-:Y:S01]  /*1b90*/  IMAD.SHL.U32 R5, R91, 0x80, RZ ;  /* 0x000000805b057824 */ /* 0x000fe200078e00ff */
[----:B------:R-:W-:Y:S01]  /*1ba0*/  SHF.R.S32.HI R9, RZ, 0x1f, R8 ;  /* 0x0000001fff097819 */ /* 0x000fe20000011408 */
[----:B------:R-:W-:Y:S01]  /*1bb0*/  IMAD R6, R21, UR8, RZ ;  /* 0x0000000815067c24 */ /* 0x000fe2000f8e02ff */
[----:B------:R-:W-:Y:S01]  /*1bc0*/  ULOP3.LUT UR38, UR38, UR6, URZ, 0x3c, !UPT ;  /* 0x0000000626267292 */ /* 0x000fe2000f8e3c3f */
[----:B------:R-:W-:Y:S01]  /*1bd0*/  IMAD R0, R0, -0x40, R7 ;  /* 0xffffffc000007824 */ /* 0x000fe200078e0207 */
[----:B------:R-:W-:Y:S01]  /*1be0*/  ISETP.GE.OR P0, PT, R5, UR7, P0 ;  /* 0x0000000705007c0c */ /* 0x000fe20008706670 */
[C---:B------:R-:W-:Y:S01]  /*1bf0*/  IMAD R15, R89.reuse, UR9, R6 ;  /* 0x00000009590f7c24 */ /* 0x040fe2000f8e0206 */
[----:B------:R-:W-:Y:S01]  /*1c00*/  LOP3.LUT R105, R10, R3, R4, 0xfe, !PT ;  /* 0x000000030a697212 */ /* 0x000fe200078efe04 */
[----:B------:R-:W-:Y:S01]  /*1c10*/  IMAD.WIDE.U32 R6, R89, UR8, R8 ;  /* 0x0000000859067c25 */ /* 0x000fe2000f8e0008 */
[----:B------:R-:W-:Y:S01]  /*1c20*/  UIMAD UR39, UR4, -0xe, UR39 ;  /* 0xfffffff2042778a4 */ /* 0x000fe2000f8e0227 */
[----:B------:R-:W-:Y:S01]  /*1c30*/  IADD3 R3, -R5, UR7, R0 ;  /* 0x0000000705037c10 */ /* 0x000fe2000fffe100 */
[----:B------:R-:W-:Y:S01]  /*1c40*/  @UP1 ULOP3.LUT UR38, UR38, 0x1, UR4, 0x78, !UPT ;  /* 0x0000000126261892 */ /* 0x000fe2000f8e7804 */
[----:B------:R-:W-:-:S02]  /*1c50*/  IMAD.IADD R7, R7, 0x1, R15 ;  /* 0x0000000107077824 */ /* 0x000fc400078e020f */
[----:B------:R-:W-:Y:S02]  /*1c60*/  IMAD.IADD R4, R12, 0x1, -R13 ;  /* 0x000000010c047824 */ /* 0x000fe400078e0a0d */
[----:B------:R-:W-:Y:S02]  /*1c70*/  IMAD.MOV.U32 R0, RZ, RZ, -0x1 ;  /* 0xffffffffff007424 */ /* 0x000fe400078e00ff */
[----:B------:R-:W-:Y:S05]  /*1c80*/  @P0 BRA `(.L_x_29) ;  /* 0x0000004000240947 */ /* 0x000fea0003800000 */
[----:B------:R-:W0:Y:S01]  /*1c90*/  LDC.64 R98, c[0x0][0x5c8] ;  /* 0x00017200ff627b82 */ /* 0x000e220000000a00 */
[----:B-----5:R-:W-:Y:S01]  /*1ca0*/  FSETP.NEU.AND P0, PT, R88, RZ, PT ;  /* 0x000000ff5800720b */ /* 0x020fe20003f0d000 */
[----:B------:R-:W-:Y:S01]  /*1cb0*/  BSSY B0, `(.L_x_29) ;  /* 0x0000406000007945 */ /* 0x000fe20003800000 */
[----:B------:R-:W-:-:S04]  /*1cc0*/  ISETP.GT.AND P2, PT, R4, RZ, PT ;  /* 0x000000ff0400720c */ /* 0x000fc80003f44270 */
[----:B------:R-:W-:Y:S01]  /*1cd0*/  ISETP.GT.AND P1, PT, R3, RZ, P2 ;  /* 0x000000ff0300720c */ /* 0x000fe20001724270 */
[-C--:B0-----:R-:W-:Y:S02]  /*1ce0*/  IMAD R12, R11, R98.reuse, RZ ;  /* 0x000000620b0c7224 */ /* 0x081fe400078e02ff */
[----:B------:R-:W-:-:S04]  /*1cf0*/  IMAD.WIDE.U32 R92, R105, R98, R6 ;  /* 0x00000062695c7225 */ /* 0x000fc800078e0006 */
[----:B------:R-:W-:-:S04]  /*1d00*/  IMAD R5, R105, R99, R12 ;  /* 0x0000006369057224 */ /* 0x000fc800078e020c */
[----:B------:R-:W-:Y:S01]  /*1d10*/  IMAD.IADD R91, R93, 0x1, R5 ;  /* 0x000000015d5b7824 */ /* 0x000fe200078e0205 */
[----:B------:R-:W-:Y:S06]  /*1d20*/  @!P0 BRA `(.L_x_30) ;  /* 0x0000002c00288947 */ /* 0x000fec0003800000 */
[----:B------:R-:W0:Y:S01]  /*1d30*/  LDC.64 R96, c[0x0][0x5b8] ;  /* 0x00016e00ff607b82 */ /* 0x000e220000000a00 */
[----:B------:R-:W-:-:S07]  /*1d40*/  ULDC.64 UR4, c[0x0][0x5c0] ;  /* 0x0001700000047ab9 */ /* 0x000fce0000000a00 */
[----:B------:R-:W1:Y:S08]  /*1d50*/  LDC.64 R100, c[0x0][0x5b0] ;  /* 0x00016c00ff647b82 */ /* 0x000e700000000a00 */
[----:B------:R-:W2:Y:S01]  /*1d60*/  LDC.64 R102, c[0x0][0x5a8] ;  /* 0x00016a00ff667b82 */ /* 0x000ea20000000a00 */
[-C--:B0-----:R-:W-:Y:S02]  /*1d70*/  IMAD R6, R21, R96.reuse, RZ ;  /* 0x0000006015067224 */ /* 0x081fe400078e02ff */
[----:B------:R-:W-:-:S04]  /*1d80*/  IMAD.WIDE.U32 R94, R89, R96, R8 ;  /* 0x00000060595e7225 */ /* 0x000fc800078e0008 */
[----:B------:R-:W-:Y:S02]  /*1d90*/  IMAD R93, R89, R97, R6 ;  /* 0x00000061595d7224 */ /* 0x000fe400078e0206 */
[-C--:B-1----:R-:W-:Y:S02]  /*1da0*/  IMAD R10, R11, R100.reuse, RZ ;  /* 0x000000640b0a7224 */ /* 0x082fe400078e02ff */
[----:B------:R-:W-:Y:S02]  /*1db0*/  IMAD.IADD R13, R95, 0x1, R93 ;  /* 0x000000015f0d7824 */ /* 0x000fe400078e025d */
[----:B------:R-:W-:Y:S02]  /*1dc0*/  IMAD.MOV.U32 R12, RZ, RZ, R94 ;  /* 0x000000ffff0c7224 */ /* 0x000fe400078e005e */
[C---:B------:R-:W-:Y:S02]  /*1dd0*/  IMAD R97, R105.reuse, R101, R10 ;  /* 0x0000006569617224 */ /* 0x040fe400078e020a */
[----:B------:R-:W-:-:S04]  /*1de0*/  IMAD.WIDE.U32 R6, R105, R100, R12 ;  /* 0x0000006469067225 */ /* 0x000fc800078e000c */
[----:B------:R-:W-:Y:S01]  /*1df0*/  IMAD.IADD R5, R7, 0x1, R97 ;  /* 0x0000000107057824 */ /* 0x000fe200078e0261 */
[----:B--2---:R-:W-:-:S04]  /*1e00*/  LEA R14, P0, R6, R102, 0x1 ;  /* 0x00000066060e7211 */ /* 0x004fc800078008ff */
[----:B------:R-:W-:-:S05]  /*1e10*/  LEA.HI.X R15, R6, R103, R5, 0x1, P0 ;  /* 0x00000067060f7211 */ /* 0x000fca00000f0c05 */
[----:B------:R0:W2:Y:S01]  /*1e20*/  @P1 LDG.E.LTC128B.U16 R5, desc[UR36][R14.64] ;  /* 0x000000240e051981 */ /* 0x0000a2000c1e1520 */
[----:B------:R-:W-:Y:S01]  /*1e30*/  LEA R10, P0, R92, UR4, 0x1 ;  /* 0x000000045c0a7c11 */ /* 0x000fe2000f8008ff */
[----:B------:R-:W-:Y:S01]  /*1e40*/  IMAD.WIDE.U32 R6, R105, R100, R8 ;  /* 0x0000006469067225 */ /* 0x000fe200078e0008 */
[----:B------:R-:W-:Y:S03]  /*1e50*/  BSSY B1, `(.L_x_31) ;  /* 0x0000012000017945 */ /* 0x000fe60003800000 */
[----:B------:R-:W-:Y:S02]  /*1e60*/  IMAD.IADD R7, R97, 0x1, R7 ;  /* 0x0000000161077824 */ /* 0x000fe400078e0207 */
[----:B------:R-:W-:Y:S01]  /*1e70*/  IMAD.WIDE.U32 R20, R89, R96, R6 ;  /* 0x0000006059147225 */ /* 0x000fe200078e0006 */
[----:B0-----:R-:W-:-:S03]  /*1e80*/  SHF.L.U64.HI R15, R100, 0x3, R101 ;  /* 0x00000003640f7819 */ /* 0x001fc60000010265 */
[----:B------:R-:W-:Y:S01]  /*1e90*/  IMAD.IADD R7, R93, 0x1, R21 ;  /* 0x000000015d077824 */ /* 0x000fe200078e0215 */
[----:B------:R-:W-:Y:S01]  /*1ea0*/  LEA R6, P4, R20, R102, 0x1 ;  /* 0x0000006614067211 */ /* 0x000fe200078808ff */
[----:B------:R-:W-:-:S03]  /*1eb0*/  IMAD.SHL.U32 R14, R100, 0x8, RZ ;  /* 0x00000008640e7824 */ /* 0x000fc600078e00ff */
[----:B------:R-:W-:Y:S01]  /*1ec0*/  LEA.HI.X R7, R20, R103, R7, 0x1, P4 ;  /* 0x0000006714077211 */ /* 0x000fe200020f0c07 */
[----:B--2---:R-:W-:-:S05]  /*1ed0*/  HADD2.F32 R11, -RZ, R5.H0_H0 ;  /* 0x20000005ff0b7230 */ /* 0x004fca0000004100 */
[----:B------:R-:W-:-:S04]  /*1ee0*/  FMUL R11, R11, R88 ;  /* 0x000000580b0b7220 */ /* 0x000fc80000400000 */
[----:B------:R-:W-:Y:S01]  /*1ef0*/  FFMA R24, R24, R23, R11 ;  /* 0x0000001718187223 */ /* 0x000fe2000000000b */
[----:B------:R-:W-:Y:S02]  /*1f00*/  LEA.HI.X R11, R92, UR5, R91, 0x1, P0 ;  /* 0x000000055c0b7c11 */ /* 0x000fe400080f0c5b */
[----:B------:R-:W-:Y:S02]  /*1f10*/  ISETP.GT.AND P0, PT, R4, 0x1, PT ;  /* 0x000000010400780c */ /* 0x000fe40003f04270 */
[----:B------:R-:W-:Y:S02]  /*1f20*/  F2FP.F16.F32.PACK_AB R24, RZ, R24 ;  /* 0x00000018ff18723e */ /* 0x000fe400000000ff */
[----:B------:R-:W-:-:S03]  /*1f30*/  ISETP.GT.AND P3, PT, R3, RZ, P0 ;  /* 0x000000ff0300720c */ /* 0x000fc60000764270 */
[----:B------:R0:W-:Y:S10]  /*1f40*/  @P1 STG.E.U16 desc[UR36][R10.64], R24 ;  /* 0x000000180a001986 */ /* 0x0001f4000c101524 */
[----:B------:R-:W-:Y:S05]  /*1f50*/  @!P3 BRA `(.L_x_32) ;  /* 0x000000000004b947 */ /* 0x000fea0003800000 */
[----:B------:R1:W5:Y:S02]  /*1f60*/  LDG.E.LTC128B.U16 R5, desc[UR36][R6.64+0x2] ;  /* 0x0000022406057981 */ /* 0x000364000c1e1520 */
.L_x_32:
[----:B------:R-:W-:Y:S05]  /*1f70*/  BSYNC B1 ;  /* 0x0000000000017941 */ /* 0x000fea0003800000 */
.L_x_31:
[----:B-----5:R-:W-:Y:S01]  /*1f80*/  HADD2.F32 R91, -RZ, R5.H0_H0 ;  /* 0x20000005ff5b7230 */ /* 0x020fe20000004100 */
[----:B------:R-:W-:Y:S01]  /*1f90*/  ISETP.GT.AND P2, PT, R3, 0x8, P2 ;  /* 0x000000080300780c */ /* 0x000fe20001744270 */
[----:B------:R-:W-:Y:S01]  /*1fa0*/  IMAD.WIDE.U32 R20, R105, R100, R14 ;  /* 0x0000006469147225 */ /* 0x000fe200078e000e */
[----:B0-----:R-:W-:-:S03]  /*1fb0*/  PRMT R24, R5, 0x7610, R24 ;  /* 0x0000761005187816 */ /* 0x001fc60000000018 */
[----:B------:R-:W-:Y:S01]  /*1fc0*/  FMUL R12, R91, R88 ;  /* 0x000000585b0c7220 */ /* 0x000fe20000400000 */
[----:B------:R-:W-:Y:S01]  /*1fd0*/  IMAD.IADD R97, R97, 0x1, R21 ;  /* 0x0000000161617824 */ /* 0x000fe200078e0215 */
[----:B------:R-:W-:Y:S02]  /*1fe0*/  IADD3 R94, P1, R94, R20, RZ ;  /* 0x000000145e5e7210 */ /* 0x000fe40007f3e0ff */
[----:B------:R-:W-:-:S03]  /*1ff0*/  FFMA R12, R25, R23, R12 ;  /* 0x00000017190c7223 */ /* 0x000fc6000000000c */
[----:B------:R-:W-:Y:S01]  /*2000*/  IMAD.X R13, R97, 0x1, R13, P1 ;  /* 0x00000001610d7824 */ /* 0x000fe200008e060d */
[C---:B------:R-:W-:Y:S02]  /*2010*/  LEA R14, P1, R94.reuse, R102, 0x1 ;  /* 0x000000665e0e7211 */ /* 0x040fe400078208ff */
[----:B------:R-:W-:Y:S02]  /*2020*/  F2FP.F16.F32.PACK_AB R12, RZ, R12 ;  /* 0x0000000cff0c723e */ /* 0x000fe400000000ff */
[----:B------:R-:W-:Y:S02]  /*2030*/  LEA.HI.X R15, R94, R103, R13, 0x1, P1 ;  /* 0x000000675e0f7211 */ /* 0x000fe400008f0c0d */
[----:B------:R-:W-:-:S05]  /*2040*/  PRMT R21, R12, 0x7610, R21 ;  /* 0x000076100c157816 */ /* 0x000fca0000000015 */
[----:B------:R0:W-:Y:S04]  /*2050*/  @P3 STG.E.U16 desc[UR36][R10.64+0x2], R21 ;  /* 0x000002150a003986 */ /* 0x0001e8000c101524 */
[----:B------:R-:W2:Y:S01]  /*2060*/  @P2 LDG.E.LTC128B.U16 R24, desc[UR36][R14.64] ;  /* 0x000000240e182981 */ /* 0x000ea2000c1e1520 */
[----:B------:R-:W-:Y:S01]  /*2070*/  IADD3 R20, P1, R8, R20, RZ ;  /* 0x0000001408147210 */ /* 0x000fe20007f3e0ff */
[----:B------:R-:W-:Y:S01]  /*2080*/  BSSY B1, `(.L_x_33) ;  /* 0x0000011000017945 */ /* 0x000fe20003800000 */
[C---:B------:R-:W-:Y:S02]  /*2090*/  SHF.L.U64.HI R13, R98.reuse, 0x4, R99 ;  /* 0x00000004620d7819 */ /* 0x040fe40000010263 */
[----:B------:R-:W-:Y:S01]  /*20a0*/  ISETP.GT.AND P0, PT, R3, 0x8, P0 ;  /* 0x000000080300780c */ /* 0x000fe20000704270 */
[----:B0-----:R-:W-:Y:S01]  /*20b0*/  IMAD.X R21, R9, 0x1, R97, P1 ;  /* 0x0000000109157824 */ /* 0x001fe200008e0661 */
[----:B------:R-:W-:Y:S01]  /*20c0*/  LEA R12, P1, R98, R10, 0x4 ;  /* 0x0000000a620c7211 */ /* 0x000fe200078220ff */
[----:B------:R-:W-:-:S04]  /*20d0*/  IMAD.WIDE.U32 R20, R89, R96, R20 ;  /* 0x0000006059147225 */ /* 0x000fc800078e0014 */
[----:B------:R-:W-:Y:S01]  /*20e0*/  IMAD.X R13, R13, 0x1, R11, P1 ;  /* 0x000000010d0d7824 */ /* 0x000fe200008e060b */
[----:B------:R-:W-:Y:S01]  /*20f0*/  LEA R8, P3, R20, R102, 0x1 ;  /* 0x0000006614087211 */ /* 0x000fe200078608ff */
[----:B------:R-:W-:-:S05]  /*2100*/  IMAD.IADD R9, R93, 0x1, R21 ;  /* 0x000000015d097824 */ /* 0x000fca00078e0215 */
[----:B------:R-:W-:Y:S01]  /*2110*/  LEA.HI.X R9, R20, R103, R9, 0x1, P3 ;  /* 0x0000006714097211 */ /* 0x000fe200018f0c09 */
[----:B--2---:R-:W-:-:S05]  /*2120*/  HADD2.F32 R5, -RZ, R24.H0_H0 ;  /* 0x20000018ff057230 */ /* 0x004fca0000004100 */
[----:B------:R-:W-:-:S04]  /*2130*/  FMUL R5, R5, R88 ;  /* 0x0000005805057220 */ /* 0x000fc80000400000 */
[----:B------:R-:W-:-:S05]  /*2140*/  FFMA R5, R26, R23, R5 ;  /* 0x000000171a057223 */ /* 0x000fca0000000005 */
[----:B------:R-:W-:-:S05]  /*2150*/  F2FP.F16.F32.PACK_AB R5, RZ, R5 ;  /* 0x00000005ff05723e */ /* 0x000fca00000000ff */
[----:B------:R0:W-:Y:S01]  /*2160*/  @P2 STG.E.U16 desc[UR36][R12.64], R5 ;  /* 0x000000050c002986 */ /* 0x0001e2000c101524 */
[----:B------:R-:W-:Y:S05]  /*2170*/  @!P0 BRA `(.L_x_34) ;  /* 0x0000000000048947 */ /* 0x000fea0003800000 */
[----:B------:R2:W5:Y:S02]  /*2180*/  LDG.E.LTC128B.U16 R24, desc[UR36][R8.64+0x2] ;  /* 0x0000022408187981 */ /* 0x000564000c1e1520 */
.L_x_34:
[----:B------:R-:W-:Y:S05]  /*2190*/  BSYNC B1 ;  /* 0x0000000000017941 */ /* 0x000fea0003800000 */
.L_x_33:
[----:B0----5:R-:W-:Y:S01]  /*21a0*/  HADD2.F32 R5, -RZ, R24.H0_H0 ;  /* 0x20000018ff057230 */ /* 0x021fe20000004100 */
[----:B------:R-:W-:Y:S01]  /*21b0*/  ISETP.GT.AND P1, PT, R4, 0x8, PT ;  /* 0x000000080400780c */ /* 0x000fe20003f24270 */
[----:B------:R-:W-:Y:S03]  /*21c0*/  BSSY B1, `(.L_x_35) ;  /* 0x0000008000017945 */ /* 0x000fe60003800000 */
[----:B------:R-:W-:Y:S01]  /*21d0*/  FMUL R14, R5, R88 ;  /* 0x00000058050e7220 */ /* 0x000fe20000400000 */
[----:B------:R-:W-:-:S03]  /*21e0*/  ISETP.GT.AND P2, PT, R3, RZ, P1 ;  /* 0x000000ff0300720c */ /* 0x000fc60000f44270 */
[----:B------:R-:W-:-:S05]  /*21f0*/  FFMA R14, R27, R23, R14 ;  /* 0x000000171b0e7223 */ /* 0x000fca000000000e */
[----:B------:R-:W-:-:S05]  /*2200*/  F2FP.F16.F32.PACK_AB R14, RZ, R14 ;  /* 0x0000000eff0e723e */ /* 0x000fca00000000ff */
[----:B------:R0:W-:Y:S01]  /*2210*/  @P0 STG.E.U16 desc[UR36][R12.64+0x2], R14 ;  /* 0x0000020e0c000986 */ /* 0x0001e2000c101524 */
[----:B------:R-:W-:Y:S05]  /*2220*/  @!P2 BRA `(.L_x_36) ;  /* 0x000000000004a947 */ /* 0x000fea0003800000 */
[----:B------:R3:W5:Y:S02]  /*2230*/  LDG.E.LTC128B.U16 R24, desc[UR36][R6.64+0x10] ;  /* 0x0000102406187981 */ /* 0x000764000c1e1520 */
.L_x_36:
[----:B------:R-:W-:Y:S05]  /*2240*/  BSYNC B1 ;  /* 0x0000000000017941 */ /* 0x000fea0003800000 */
.L_x_35:
[----:B-----5:R-:W-:Y:S01]  /*2250*/  HADD2.F32 R5, -RZ, R24.H0_H0 ;  /* 0x20000018ff057230 */ /* 0x020fe20000004100 */
        /* <DEDUP_REMOVED lines=9> */
.L_x_38:
[----:B------:R-:W-:Y:S05]  /*22f0*/  BSYNC B1 ;  /* 0x0000000000017941 */ /* 0x000fea0003800000 */
.L_x_37:
[----:B----45:R-:W-:Y:S01]  /*2300*/  HADD2.F32 R5, -RZ, R24.H0_H0 ;  /* 0x20000018ff057230 */ /* 0x030fe20000004100 */
[----:B------:R-:W-:Y:S01]  /*2310*/  ISETP.GT.AND P1, PT, R3, 0x8, P1 ;  /* 0x000000080300780c */ /* 0x000fe20000f24270 */
[----:B------:R-:W-:Y:S03]  /*2320*/  BSSY B1, `(.L_x_39) ;  /* 0x0000007000017945 */ /* 0x000fe60003800000 */
[----:B0-----:R-:W-:-:S04]  /*2330*/  FMUL R14, R5, R88 ;  /* 0x00000058050e7220 */ /* 0x001fc80000400000 */
[----:B------:R-:W-:-:S05]  /*2340*/  FFMA R14, R29, R23, R14 ;  /* 0x000000171d0e7223 */ /* 0x000fca000000000e */
[----:B------:R-:W-:-:S05]  /*2350*/  F2FP.F16.F32.PACK_AB R14, RZ, R14 ;  /* 0x0000000eff0e723e */ /* 0x000fca00000000ff */
[----:B------:R0:W-:Y:S01]  /*2360*/  @P3 STG.E.U16 desc[UR36][R10.64+0x12], R14 ;  /* 0x0000120e0a003986 */ /* 0x0001e2000c101524 */
[----:B------:R-:W-:Y:S05]  /*2370*/  @!P1 BRA `(.L_x_40) ;  /* 0x0000000000049947 */ /* 0x000fea0003800000 */
[----:B------:R4:W5:Y:S02]  /*2380*/  LDG.E.LTC128B.U16 R24, desc[UR36][R8.64+0x10] ;  /* 0x0000102408187981 */ /* 0x000964000c1e1520 */
.L_x_40:
[----:B------:R-:W-:Y:S05]  /*2390*/  BSYNC B1 ;  /* 0x0000000000017941 */ /* 0x000fea0003800000 */
.L_x_39:
[----:B-----5:R-:W-:Y:S01]  /*23a0*/  HADD2.F32 R5, -RZ, R24.H0_H0 ;  /* 0x20000018ff057230 */ /* 0x020fe20000004100 */
[----:B------:R-:W-:Y:S01]  /*23b0*/  ISETP.GT.AND P0, PT, R3, 0x8, P0 ;  /* 0x000000080300780c */ /* 0x000fe20000704270 */
[----:B------:R-:W-:Y:S03]  /*23c0*/  BSSY B1, `(.L_x_41) ;  /* 0x0000007000017945 */ /* 0x000fe60003800000 */
[----:B------:R-:W-:-:S04]  /*23d0*/  FMUL R5, R5, R88 ;  /* 0x0000005805057220 */ /* 0x000fc80000400000 */
[----:B------:R-:W-:-:S05]  /*23e0*/  FFMA R5, R30, R23, R5 ;  /* 0x000000171e057223 */ /* 0x000fca0000000005 */
[----:B------:R-:W-:-:S05]  /*23f0*/  F2FP.F16.F32.PACK_AB R5, RZ, R5 ;  /* 0x00000005ff05723e */ /* 0x000fca00000000ff */
[----:B------:R0:W-:Y:S01]  /*2400*/  @P1 STG.E.U16 desc[UR36][R12.64+0x10], R5 ;  /* 0x000010050c001986 */ /* 0x0001e2000c101524 */
[----:B------:R-:W-:Y:S05]  /*2410*/  @!P0 BRA `(.L_x_42) ;  /* 0x0000000000048947 */ /* 0x000fea0003800000 */
[----:B------:R0:W5:Y:S02]  /*2420*/  LDG.E.LTC128B.U16 R24, desc[UR36][R8.64+0x12] ;  /* 0x0000122408187981 */ /* 0x000164000c1e1520 */
.L_x_42:
[----:B------:R-:W-:Y:S05]  /*2430*/  BSYNC B1 ;  /* 0x0000000000017941 */ /* 0x000fea0003800000 */
.L_x_41:
        /* <DEDUP_REMOVED lines=10> */
.L_x_44:
[----:B------:R-:W-:Y:S05]  /*24e0*/  BSYNC B1 ;  /* 0x0000000000017941 */ /* 0x000fea0003800000 */
.L_x_43:
        /* <DEDUP_REMOVED lines=10> */
.L_x_46:
[----:B------:R-:W-:Y:S05]  /*2590*/  BSYNC B1 ;  /* 0x0000000000017941 */ /* 0x000fea0003800000 */
.L_x_45:
[----:B0----5:R-:W-:Y:S01]  /*25a0*/  HADD2.F32 R5, -RZ, R24.H0_H0 ;  /* 0x20000018ff057230 */ /* 0x021fe20000004100 */
        /* <DEDUP_REMOVED lines=8> */
.L_x_48:
[----:B------:R-:W-:Y:S05]  /*2630*/  BSYNC B1 ;  /* 0x0000000000017941 */ /* 0x000fea0003800000 */
.L_x_47:
        /* <DEDUP_REMOVED lines=9> */
.L_x_50:
[----:B------:R-:W-:Y:S05]  /*26d0*/  BSYNC B1 ;  /* 0x0000000000017941 */ /* 0x000fea0003800000 */
.L_x_49:
        /* <DEDUP_REMOVED lines=10> */
.L_x_52:
[----:B------:R-:W-:Y:S05]  /*2780*/  BSYNC B1 ;  /* 0x0000000000017941 */ /* 0x000fea0003800000 */
.L_x_51:
        /* <DEDUP_REMOVED lines=10> */
.L_x_54:
[----:B------:R-:W-:Y:S05]  /*2830*/  BSYNC B1 ;  /* 0x0000000000017941 */ /* 0x000fea0003800000 */
.L_x_53:
        /* <DEDUP_REMOVED lines=9> */
.L_x_56:
[----:B------:R-:W-:Y:S05]  /*28d0*/  BSYNC B1 ;  /* 0x0000000000017941 */ /* 0x000fea0003800000 */
.L_x_55:
        /* <DEDUP_REMOVED lines=9> */
.L_x_58:
[----:B------:R-:W-:Y:S05]  /*2970*/  BSYNC B1 ;  /* 0x0000000000017941 */ /* 0x000fea0003800000 */
.L_x_57:
        /* <DEDUP_REMOVED lines=10> */
.L_x_60:
[----:B------:R-:W-:Y:S05]  /*2a20*/  BSYNC B1 ;  /* 0x0000000000017941 */ /* 0x000fea0003800000 */
.L_x_59:
        /* <DEDUP_REMOVED lines=10> */
.L_x_62:
[----:B------:R-:W-:Y:S05]  /*2ad0*/  BSYNC B1 ;  /* 0x0000000000017941 */ /* 0x000fea0003800000 */
.L_x_61:
        /* <DEDUP_REMOVED lines=9> */
.L_x_64:
[----:B------:R-:W-:Y:S05]  /*2b70*/  BSYNC B1 ;  /* 0x0000000000017941 */ /* 0x000fea0003800000 */
.L_x_63:
        /* <DEDUP_REMOVED lines=9> */
.L_x_66:
[----:B------:R-:W-:Y:S05]  /*2c10*/  BSYNC B1 ;  /* 0x0000000000017941 */ /* 0x000fea0003800000 */
.L_x_65:
        /* <DEDUP_REMOVED lines=10> */
.L_x_68:
[----:B------:R-:W-:Y:S05]  /*2cc0*/  BSYNC B1 ;  /* 0x0000000000017941 */ /* 0x000fea0003800000 */
.L_x_67:
        /* <DEDUP_REMOVED lines=10> */
.L_x_70:
[----:B------:R-:W-:Y:S05]  /*2d70*/  BSYNC B1 ;  /* 0x0000000000017941 */ /* 0x000fea0003800000 */
.L_x_69:
        /* <DEDUP_REMOVED lines=9> */
.L_x_72:
[----:B------:R-:W-:Y:S05]  /*2e10*/  BSYNC B1 ;  /* 0x0000000000017941 */ /* 0x000fea0003800000 */
.L_x_71:
        /* <DEDUP_REMOVED lines=9> */
.L_x_74:
[----:B------:R-:W-:Y:S05]  /*2eb0*/  BSYNC B1 ;  /* 0x0000000000017941 */ /* 0x000fea0003800000 */
.L_x_73:
        /* <DEDUP_REMOVED lines=10> */
.L_x_76:
[----:B------:R-:W-:Y:S05]  /*2f60*/  BSYNC B1 ;  /* 0x0000000000017941 */ /* 0x000fea0003800000 */
.L_x_75:
        /* <DEDUP_REMOVED lines=10> */
.L_x_78:
[----:B------:R-:W-:Y:S05]  /*3010*/  BSYNC B1 ;  /* 0x0000000000017941 */ /* 0x000fea0003800000 */
.L_x_77:
        /* <DEDUP_REMOVED lines=9> */
.L_x_80:
[----:B------:R-:W-:Y:S05]  /*30b0*/  BSYNC B1 ;  /* 0x0000000000017941 */ /* 0x000fea0003800000 */
.L_x_79:
        /* <DEDUP_REMOVED lines=9> */
.L_x_82:
[----:B------:R-:W-:Y:S05]  /*3150*/  BSYNC B1 ;  /* 0x0000000000017941 */ /* 0x000fea0003800000 */
.L_x_81:
        /* <DEDUP_REMOVED lines=10> */
.L_x_84:
[----:B------:R-:W-:Y:S05]  /*3200*/  BSYNC B1 ;  /* 0x0000000000017941 */ /* 0x000fea0003800000 */
.L_x_83:
        /* <DEDUP_REMOVED lines=10> */
.L_x_86:
[----:B------:R-:W-:Y:S05]  /*32b0*/  BSYNC B1 ;  /* 0x0000000000017941 */ /* 0x000fea0003800000 */
.L_x_85:
        /* <DEDUP_REMOVED lines=9> */
.L_x_88:
[----:B------:R-:W-:Y:S05]  /*3350*/  BSYNC B1 ;  /* 0x0000000000017941 */ /* 0x000fea0003800000 */
.L_x_87:
        /* <DEDUP_REMOVED lines=9> */
.L_x_90:
[----:B------:R-:W-:Y:S05]  /*33f0*/  BSYNC B1 ;  /* 0x0000000000017941 */ /* 0x000fea0003800000 */
.L_x_89:
        /* <DEDUP_REMOVED lines=10> */
.L_x_92:
[----:B------:R-:W-:Y:S05]  /*34a0*/  BSYNC B1 ;  /* 0x0000000000017941 */ /* 0x000fea0003800000 */
.L_x_91:
        /* <DEDUP_REMOVED lines=10> */
.L_x_94:
[----:B------:R-:W-:Y:S05]  /*3550*/  BSYNC B1 ;  /* 0x0000000000017941 */ /* 0x000fea0003800000 */
.L_x_93:
        /* <DEDUP_REMOVED lines=9> */
.L_x_96:
[----:B------:R-:W-:Y:S05]  /*35f0*/  BSYNC B1 ;  /* 0x0000000000017941 */ /* 0x000fea0003800000 */
.L_x_95:
        /* <DEDUP_REMOVED lines=9> */
.L_x_98:
[----:B------:R-:W-:Y:S05]  /*3690*/  BSYNC B1 ;  /* 0x0000000000017941 */ /* 0x000fea0003800000 */
.L_x_97:
        /* <DEDUP_REMOVED lines=10> */
.L_x_100:
[----:B------:R-:W-:Y:S05]  /*3740*/  BSYNC B1 ;  /* 0x0000000000017941 */ /* 0x000fea0003800000 */
.L_x_99:
        /* <DEDUP_REMOVED lines=10> */
.L_x_102:
[----:B------:R-:W-:Y:S05]  /*37f0*/  BSYNC B1 ;  /* 0x0000000000017941 */ /* 0x000fea0003800000 */
.L_x_101:
        /* <DEDUP_REMOVED lines=9> */
.L_x_104:
[----:B------:R-:W-:Y:S05]  /*3890*/  BSYNC B1 ;  /* 0x0000000000017941 */ /* 0x000fea0003800000 */
.L_x_103:
        /* <DEDUP_REMOVED lines=9> */
.L_x_106:
[----:B------:R-:W-:Y:S05]  /*3930*/  BSYNC B1 ;  /* 0x0000000000017941 */ /* 0x000fea0003800000 */
.L_x_105:
        /* <DEDUP_REMOVED lines=10> */
.L_x_108:
[----:B------:R-:W-:Y:S05]  /*39e0*/  BSYNC B1 ;  /* 0x0000000000017941 */ /* 0x000fea0003800000 */
.L_x_107:
        /* <DEDUP_REMOVED lines=10> */
.L_x_110:
[----:B------:R-:W-:Y:S05]  /*3a90*/  BSYNC B1 ;  /* 0x0000000000017941 */ /* 0x000fea0003800000 */
.L_x_109:
        /* <DEDUP_REMOVED lines=9> */
.L_x_112:
[----:B------:R-:W-:Y:S05]  /*3b30*/  BSYNC B1 ;  /* 0x0000000000017941 */ /* 0x000fea0003800000 */
.L_x_111:
        /* <DEDUP_REMOVED lines=9> */
.L_x_114:
[----:B------:R-:W-:Y:S05]  /*3bd0*/  BSYNC B1 ;  /* 0x0000000000017941 */ /* 0x000fea0003800000 */
.L_x_113:
        /* <DEDUP_REMOVED lines=10> */
.L_x_116:
[----:B------:R-:W-:Y:S05]  /*3c80*/  BSYNC B1 ;  /* 0x0000000000017941 */ /* 0x000fea0003800000 */
.L_x_115:
        /* <DEDUP_REMOVED lines=10> */
.L_x_118:
[----:B------:R-:W-:Y:S05]  /*3d30*/  BSYNC B1 ;  /* 0x0000000000017941 */ /* 0x000fea0003800000 */
.L_x_117:
        /* <DEDUP_REMOVED lines=9> */
.L_x_120:
[----:B------:R-:W-:Y:S05]  /*3dd0*/  BSYNC B1 ;  /* 0x0000000000017941 */ /* 0x000fea0003800000 */
.L_x_119:
        /* <DEDUP_REMOVED lines=9> */
.L_x_122:
[----:B------:R-:W-:Y:S05]  /*3e70*/  BSYNC B1 ;  /* 0x0000000000017941 */ /* 0x000fea0003800000 */
.L_x_121:
        /* <DEDUP_REMOVED lines=10> */
.L_x_124:
[----:B------:R-:W-:Y:S05]  /*3f20*/  BSYNC B1 ;  /* 0x0000000000017941 */ /* 0x000fea0003800000 */
.L_x_123:
        /* <DEDUP_REMOVED lines=10> */
.L_x_126:
[----:B------:R-:W-:Y:S05]  /*3fd0*/  BSYNC B1 ;  /* 0x0000000000017941 */ /* 0x000fea0003800000 */
.L_x_125:
        /* <DEDUP_REMOVED lines=9> */
.L_x_128:
[----:B------:R-:W-:Y:S05]  /*4070*/  BSYNC B1 ;  /* 0x0000000000017941 */ /* 0x000fea0003800000 */
.L_x_127:
        /* <DEDUP_REMOVED lines=9> */
.L_x_130:
[----:B------:R-:W-:Y:S05]  /*4110*/  BSYNC B1 ;  /* 0x0000000000017941 */ /* 0x000fea0003800000 */
.L_x_129:
        /* <DEDUP_REMOVED lines=10> */
.L_x_132:
[----:B------:R-:W-:Y:S05]  /*41c0*/  BSYNC B1 ;  /* 0x0000000000017941 */ /* 0x000fea0003800000 */
.L_x_131:
        /* <DEDUP_REMOVED lines=10> */
.L_x_134:
[----:B------:R-:W-:Y:S05]  /*4270*/  BSYNC B1 ;  /* 0x0000000000017941 */ /* 0x000fea0003800000 */
.L_x_133:
        /* <DEDUP_REMOVED lines=9> */
.L_x_136:
[----:B------:R-:W-:Y:S05]  /*4310*/  BSYNC B1 ;  /* 0x0000000000017941 */ /* 0x000fea0003800000 */
.L_x_135:
        /* <DEDUP_REMOVED lines=9> */
.L_x_138:
[----:B------:R-:W-:Y:S05]  /*43b0*/  BSYNC B1 ;  /* 0x0000000000017941 */ /* 0x000fea0003800000 */
.L_x_137:
        /* <DEDUP_REMOVED lines=10> */
.L_x_140:
[----:B------:R-:W-:Y:S05]  /*4460*/  BSYNC B1 ;  /* 0x0000000000017941 */ /* 0x000fea0003800000 */
.L_x_139:
        /* <DEDUP_REMOVED lines=10> */
.L_x_142:
[----:B------:R-:W-:Y:S05]  /*4510*/  BSYNC B1 ;  /* 0x0000000000017941 */ /* 0x000fea0003800000 */
.L_x_141:
        /* <DEDUP_REMOVED lines=9> */
.L_x_144:
[----:B------:R-:W-:Y:S05]  /*45b0*/  BSYNC B1 ;  /* 0x0000000000017941 */ /* 0x000fea0003800000 */
.L_x_143:
        /* <DEDUP_REMOVED lines=9> */
.L_x_146:
[----:B------:R-:W-:Y:S05]  /*4650*/  BSYNC B1 ;  /* 0x0000000000017941 */ /* 0x000fea0003800000 */
.L_x_145:
        /* <DEDUP_REMOVED lines=10> */
.L_x_148:
[----:B------:R-:W-:Y:S05]  /*4700*/  BSYNC B1 ;  /* 0x0000000000017941 */ /* 0x000fea0003800000 */
.L_x_147:
[----:B-----5:R-:W-:Y:S01]  /*4710*/  HADD2.F32 R5, -RZ, R24.H0_H0 ;  /* 0x20000018ff057230 */ /* 0x020fe20000004100 */
[----:B------:R-:W-:Y:S01]  /*4720*/  ISETP.GT.AND P0, PT, R4, 0x79, PT ;  /* 0x000000790400780c */ /* 0x000fe20003f04270 */
[----:B------:R-:W-:Y:S01]  /*4730*/  @P2 IMAD.MOV.U32 R4, RZ, RZ, R10 ;  /* 0x000000ffff042224 */ /* 0x000fe200078e000a */
[----:B------:R-:W-:Y:S02]  /*4740*/  BSSY B1, `(.L_x_149) ;  /* 0x000000a000017945 */ /* 0x000fe40003800000 */
[----:B------:R-:W-:Y:S01]  /*4750*/  FMUL R5, R5, R88 ;  /* 0x0000005805057220 */ /* 0x000fe20000400000 */
[----:B------:R-:W-:-:S03]  /*4760*/  ISETP.GT.AND P3, PT, R3, RZ, P0 ;  /* 0x000000ff0300720c */ /* 0x000fc60000764270 */
[----:B------:R-:W-:-:S05]  /*4770*/  FFMA R5, R84, R23, R5 ;  /* 0x0000001754057223 */ /* 0x000fca0000000005 */
[----:B------:R-:W-:-:S04]  /*4780*/  F2FP.F16.F32.PACK_AB R5, RZ, R5 ;  /* 0x00000005ff05723e */ /* 0x000fc800000000ff */
[----:B0-----:R-:W-:Y:S01]  /*4790*/  PRMT R14, R5, 0x7610, R14 ;  /* 0x00007610050e7816 */ /* 0x001fe2000000000e */
[----:B------:R-:W-:-:S05]  /*47a0*/  @P2 IMAD.MOV.U32 R5, RZ, RZ, R11 ;  /* 0x000000ffff052224 */ /* 0x000fca00078e000b */
[----:B------:R0:W-:Y:S01]  /*47b0*/  @P2 STG.E.U16 desc[UR36][R4.64+0xf0], R14 ;  /* 0x0000f00e04002986 */ /* 0x0001e2000c101524 */
[----:B------:R-:W-:Y:S05]  /*47c0*/  @!P3 BRA `(.L_x_150) ;  /* 0x000000000004b947 */ /* 0x000fea0003800000 */
[----:B------:R0:W5:Y:S02]  /*47d0*/  LDG.E.LTC128B.U16 R24, desc[UR36][R6.64+0xf2] ;  /* 0x0000f22406187981 */ /* 0x000164000c1e1520 */
.L_x_150:
[----:B------:R-:W-:Y:S05]  /*47e0*/  BSYNC B1 ;  /* 0x0000000000017941 */ /* 0x000fea0003800000 */
.L_x_149:
        /* <DEDUP_REMOVED lines=9> */
.L_x_152:
[----:B------:R-:W-:Y:S05]  /*4880*/  BSYNC B1 ;  /* 0x0000000000017941 */ /* 0x000fea0003800000 */
.L_x_151:
[----:B-----5:R-:W-:Y:S01]  /*4890*/  HADD2.F32 R5, -RZ, R24.H0_H0 ;  /* 0x20000018ff057230 */ /* 0x020fe20000004100 */
[----:B------:R-:W-:Y:S01]  /*48a0*/  ISETP.GT.AND P0, PT, R3, 0x8, P0 ;  /* 0x000000080300780c */ /* 0x000fe20000704270 */
[----:B0-----:R-:W-:Y:S01]  /*48b0*/  @P1 IMAD.MOV.U32 R4, RZ, RZ, R12 ;  /* 0x000000ffff041224 */ /* 0x001fe200078e000c */
[----:B------:R-:W-:Y:S02]  /*48c0*/  BSSY B1, `(.L_x_153) ;  /* 0x0000009000017945 */ /* 0x000fe40003800000 */
[----:B------:R-:W-:-:S04]  /*48d0*/  FMUL R5, R5, R88 ;  /* 0x0000005805057220 */ /* 0x000fc80000400000 */
[----:B------:R-:W-:-:S05]  /*48e0*/  FFMA R5, R86, R23, R5 ;  /* 0x0000001756057223 */ /* 0x000fca0000000005 */
[----:B------:R-:W-:-:S04]  /*48f0*/  F2FP.F16.F32.PACK_AB R5, RZ, R5 ;  /* 0x00000005ff05723e */ /* 0x000fc800000000ff */
[----:B-1-3--:R-:W-:Y:S01]  /*4900*/  PRMT R6, R5, 0x7610, R6 ;  /* 0x0000761005067816 */ /* 0x00afe20000000006 */
[----:B------:R-:W-:-:S05]  /*4910*/  @P1 IMAD.MOV.U32 R5, RZ, RZ, R13 ;  /* 0x000000ffff051224 */ /* 0x000fca00078e000d */
[----:B------:R0:W-:Y:S01]  /*4920*/  @P1 STG.E.U16 desc[UR36][R4.64+0xf0], R6 ;  /* 0x0000f00604001986 */ /* 0x0001e2000c101524 */
[----:B------:R-:W-:Y:S05]  /*4930*/  @!P0 BRA `(.L_x_154) ;  /* 0x0000000000048947 */ /* 0x000fea0003800000 */
[----:B------:R1:W5:Y:S02]  /*4940*/  LDG.E.LTC128B.U16 R24, desc[UR36][R8.64+0xf2] ;  /* 0x0000f22408187981 */ /* 0x000364000c1e1520 */
.L_x_154:
[----:B------:R-:W-:Y:S05]  /*4950*/  BSYNC B1 ;  /* 0x0000000000017941 */ /* 0x000fea0003800000 */
.L_x_153:
[----:B------:R-:W-:Y:S05]  /*4960*/  @!P0 BRA `(.L_x_155) ;  /* 0x0000001000e88947 */ /* 0x000fea0003800000 */
[----:B-----5:R-:W-:-:S05]  /*4970*/  HADD2.F32 R3, -RZ, R24.H0_H0 ;  /* 0x20000018ff037230 */ /* 0x020fca0000004100 */
[----:B0-----:R-:W-:-:S04]  /*4980*/  FMUL R4, R3, R88 ;  /* 0x0000005803047220 */ /* 0x001fc80000400000 */
[----:B------:R-:W-:-:S05]  /*4990*/  FFMA R4, R87, R23, R4 ;  /* 0x0000001757047223 */ /* 0x000fca0000000004 */
[----:B------:R-:W-:-:S05]  /*49a0*/  F2FP.F16.F32.PACK_AB R4, RZ, R4 ;  /* 0x00000004ff04723e */ /* 0x000fca00000000ff */
[----:B------:R3:W-:Y:S01]  /*49b0*/  STG.E.U16 desc[UR36][R12.64+0xf2], R4 ;  /* 0x0000f2040c007986 */ /* 0x0007e2000c101524 */
[----:B------:R-:W-:Y:S05]  /*49c0*/  BRA `(.L_x_155) ;  /* 0x0000001000d07947 */ /* 0x000fea0003800000 */
.L_x_30:
[----:B------:R-:W-:Y:S01]  /*49d0*/  ISETP.GT.AND P0, PT, R4, 0x1, PT ;  /* 0x000000010400780c */ /* 0x000fe20003f04270 */
[----:B------:R-:W-:Y:S01]  /*49e0*/  ULDC.64 UR4, c[0x0][0x5c0] ;  /* 0x0001700000047ab9 */ /* 0x000fe20000000a00 */
[-C--:B------:R-:W-:Y:S01]  /*49f0*/  FMUL R24, R24, R23.reuse ;  /* 0x0000001718187220 */ /* 0x080fe20000400000 */
[-C--:B------:R-:W-:Y:S01]  /*4a00*/  FMUL R25, R25, R23.reuse ;  /* 0x0000001719197220 */ /* 0x080fe20000400000 */
[----:B------:R-:W-:Y:S01]  /*4a10*/  ISETP.GT.AND P3, PT, R3, RZ, P0 ;  /* 0x000000ff0300720c */ /* 0x000fe20000764270 */
[-C--:B------:R-:W-:Y:S01]  /*4a20*/  FMUL R26, R26, R23.reuse ;  /* 0x000000171a1a7220 */ /* 0x080fe20000400000 */
[----:B------:R-:W-:Y:S01]  /*4a30*/  LEA R6, P4, R92, UR4, 0x1 ;  /* 0x000000045c067c11 */ /* 0x000fe2000f8808ff */
[-C--:B------:R-:W-:Y:S01]  /*4a40*/  FMUL R27, R27, R23.reuse ;  /* 0x000000171b1b7220 */ /* 0x080fe20000400000 */
[----:B------:R-:W-:Y:S01]  /*4a50*/  F2FP.F16.F32.PACK_AB R24, RZ, R24 ;  /* 0x00000018ff18723e */ /* 0x000fe200000000ff */
[-C--:B------:R-:W-:Y:S01]  /*4a60*/  FMUL R28, R28, R23.reuse ;  /* 0x000000171c1c7220 */ /* 0x080fe20000400000 */
[----:B------:R-:W-:Y:S01]  /*4a70*/  LEA.HI.X R7, R92, UR5, R91, 0x1, P4 ;  /* 0x000000055c077c11 */ /* 0x000fe2000a0f0c5b */
[----:B------:R-:W-:Y:S01]  /*4a80*/  FMUL R29, R29, R23 ;  /* 0x000000171d1d7220 */ /* 0x000fe20000400000 */
[----:B------:R-:W-:Y:S01]  /*4a90*/  F2FP.F16.F32.PACK_AB R25, RZ, R25 ;  /* 0x00000019ff19723e */ /* 0x000fe200000000ff */
[-C--:B------:R-:W-:Y:S01]  /*4aa0*/  FMUL R30, R30, R23.reuse ;  /* 0x000000171e1e7220 */ /* 0x080fe20000400000 */
[----:B------:R-:W-:Y:S01]  /*4ab0*/  SHF.L.U64.HI R99, R98, 0x4, R99 ;  /* 0x0000000462637819 */ /* 0x000fe20000010263 */
[----:B------:R-:W-:Y:S01]  /*4ac0*/  @P1 STG.E.U16 desc[UR36][R6.64], R24 ;  /* 0x0000001806001986 */ /* 0x000fe2000c101524 */
[----:B------:R-:W-:Y:S01]  /*4ad0*/  ISETP.GT.AND P1, PT, R4, 0x8, PT ;  /* 0x000000080400780c */ /* 0x000fe20003f24270 */
[-C--:B------:R-:W-:Y:S01]  /*4ae0*/  FMUL R31, R31, R23.reuse ;  /* 0x000000171f1f7220 */ /* 0x080fe20000400000 */
[C---:B------:R-:W-:Y:S01]  /*4af0*/  ISETP.GT.AND P4, PT, R3.reuse, 0x8, P0 ;  /* 0x000000080300780c */ /* 0x040fe20000784270 */
[----:B------:R-:W-:Y:S01]  /*4b00*/  @P3 STG.E.U16 desc[UR36][R6.64+0x2], R25 ;  /* 0x0000021906003986 */ /* 0x000fe2000c101524 */
[----:B------:R-:W-:Y:S01]  /*4b10*/  LEA R8, P3, R98, R6, 0x4 ;  /* 0x0000000662087211 */ /* 0x000fe200078620ff */
[-C--:B------:R-:W-:Y:S01]  /*4b20*/  FMUL R32, R32, R23.reuse ;  /* 0x0000001720207220 */ /* 0x080fe20000400000 */
[----:B------:R-:W-:Y:S01]  /*4b30*/  ISETP.GT.AND P2, PT, R3, 0x8, P2 ;  /* 0x000000080300780c */ /* 0x000fe20001744270 */
[-C--:B------:R-:W-:Y:S01]  /*4b40*/  FMUL R33, R33, R23.reuse ;  /* 0x0000001721217220 */ /* 0x080fe20000400000 */
[----:B------:R-:W-:Y:S01]  /*4b50*/  ISETP.GT.AND P0, PT, R4, 0x9, PT ;  /* 0x000000090400780c */ /* 0x000fe20003f04270 */
[----:B------:R-:W-:Y:S01]  /*4b60*/  IMAD.X R9, R99, 0x1, R7, P3 ;  /* 0x0000000163097824 */ /* 0x000fe200018e0607 */
[C---:B------:R-:W-:Y:S01]  /*4b70*/  ISETP.GT.AND P5, PT, R3.reuse, RZ, P1 ;  /* 0x000000ff0300720c */ /* 0x040fe20000fa4270 */
[-C--:B------:R-:W-:Y:S01]  /*4b80*/  FMUL R34, R34, R23.reuse ;  /* 0x0000001722227220 */ /* 0x080fe20000400000 */
[----:B------:R-:W-:Y:S01]  /*4b90*/  ISETP.GT.AND P3, PT, R3, RZ, P0 ;  /* 0x000000ff0300720c */ /* 0x000fe20000764270 */
[-C--:B------:R-:W-:Y:S01]  /*4ba0*/  FMUL R35, R35, R23.reuse ;  /* 0x0000001723237220 */ /* 0x080fe20000400000 */
[----:B------:R-:W-:Y:S01]  /*4bb0*/  F2FP.F16.F32.PACK_AB R26, RZ, R26 ;  /* 0x0000001aff1a723e */ /* 0x000fe200000000ff */
[----:B------:R-:W-:Y:S01]  /*4bc0*/  FMUL R36, R36, R23 ;  /* 0x0000001724247220 */ /* 0x000fe20000400000 */
[----:B------:R-:W-:Y:S01]  /*4bd0*/  F2FP.F16.F32.PACK_AB R27, RZ, R27 ;  /* 0x0000001bff1b723e */ /* 0x000fe200000000ff */
[----:B------:R-:W-:Y:S01]  /*4be0*/  FMUL R37, R37, R23 ;  /* 0x0000001725257220 */ /* 0x000fe20000400000 */
[----:B------:R-:W-:Y:S01]  /*4bf0*/  F2FP.F16.F32.PACK_AB R28, RZ, R28 ;  /* 0x0000001cff1c723e */ /* 0x000fe200000000ff */
[----:B------:R-:W-:Y:S01]  /*4c00*/  @P2 STG.E.U16 desc[UR36][R8.64], R26 ;  /* 0x0000001a08002986 */ /* 0x000fe2000c101524 */
[----:B------:R-:W-:Y:S01]  /*4c10*/  F2FP.F16.F32.PACK_AB R29, RZ, R29 ;  /* 0x0000001dff1d723e */ /* 0x000fe200000000ff */
[-C--:B------:R-:W-:Y:S01]  /*4c20*/  FMUL R38, R38, R23.reuse ;  /* 0x0000001726267220 */ /* 0x080fe20000400000 */
[----:B------:R-:W-:Y:S01]  /*4c30*/  ISETP.GT.AND P2, PT, R3, 0x8, P1 ;  /* 0x000000080300780c */ /* 0x000fe20000f44270 */
[----:B------:R-:W-:Y:S01]  /*4c40*/  @P4 STG.E.U16 desc[UR36][R8.64+0x2], R27 ;  /* 0x0000021b08004986 */ /* 0x000fe2000c101524 */
[----:B------:R-:W-:Y:S01]  /*4c50*/  ISETP.GT.AND P1, PT, R4, 0x10, PT ;  /* 0x000000100400780c */ /* 0x000fe20003f24270 */
[-C--:B------:R-:W-:Y:S01]  /*4c60*/  FMUL R39, R39, R23.reuse ;  /* 0x0000001727277220 */ /* 0x080fe20000400000 */
[----:B------:R-:W-:Y:S01]  /*4c70*/  F2FP.F16.F32.PACK_AB R30, RZ, R30 ;  /* 0x0000001eff1e723e */ /* 0x000fe200000000ff */
[----:B------:R-:W-:Y:S01]  /*4c80*/  @P5 STG.E.U16 desc[UR36][R6.64+0x10], R28 ;  /* 0x0000101c06005986 */ /* 0x000fe2000c101524 */
[C---:B------:R-:W-:Y:S01]  /*4c90*/  ISETP.GT.AND P4, PT, R3.reuse, RZ, P1 ;  /* 0x000000ff0300720c */ /* 0x040fe20000f84270 */
[----:B------:R-:W-:Y:S01]  /*4ca0*/  FMUL R40, R40, R23 ;  /* 0x0000001728287220 */ /* 0x000fe20000400000 */
[----:B------:R-:W-:Y:S01]  /*4cb0*/  F2FP.F16.F32.PACK_AB R31, RZ, R31 ;  /* 0x0000001fff1f723e */ /* 0x000fe200000000ff */
[----:B------:R-:W-:Y:S01]  /*4cc0*/  @P3 STG.E.U16 desc[UR36][R6.64+0x12], R29 ;  /* 0x0000121d06003986 */ /* 0x000fe2000c101524 */
[----:B------:R-:W-:Y:S01]  /*4cd0*/  ISETP.GT.AND P3, PT, R3, 0x8, P0 ;  /* 0x000000080300780c */ /* 0x000fe20000764270 */
[-C--:B------:R-:W-:Y:S01]  /*4ce0*/  FMUL R41, R41, R23.reuse ;  /* 0x0000001729297220 */ /* 0x080fe20000400000 */
[----:B------:R-:W-:Y:S01]  /*4cf0*/  ISETP.GT.AND P0, PT, R4, 0x11, PT ;  /* 0x000000110400780c */ /* 0x000fe20003f04270 */
[----:B------:R-:W-:Y:S01]  /*4d00*/  @P2 STG.E.U16 desc[UR36][R8.64+0x10], R30 ;  /* 0x0000101e08002986 */ /* 0x000fe2000c101524 */
[----:B------:R-:W-:Y:S01]  /*4d10*/  F2FP.F16.F32.PACK_AB R32, RZ, R32 ;  /* 0x00000020ff20723e */ /* 0x000fe200000000ff */
[-C--:B------:R-:W-:Y:S01]  /*4d20*/  FMUL R42, R42, R23.reuse ;  /* 0x000000172a2a7220 */ /* 0x080fe20000400000 */
[----:B------:R-:W-:Y:S01]  /*4d30*/  ISETP.GT.AND P5, PT, R3, RZ, P0 ;  /* 0x000000ff0300720c */ /* 0x000fe200007a4270 */
[-C--:B------:R-:W-:Y:S01]  /*4d40*/  FMUL R43, R43, R23.reuse ;  /* 0x000000172b2b7220 */ /* 0x080fe20000400000 */
[----:B------:R-:W-:Y:S01]  /*4d50*/  ISETP.GT.AND P2, PT, R3, 0x8, P1 ;  /* 0x000000080300780c */ /* 0x000fe20000f44270 */
[-C--:B------:R-:W-:Y:S01]  /*4d60*/  FMUL R44, R44, R23.reuse ;  /* 0x000000172c2c7220 */ /* 0x080fe20000400000 */
[----:B------:R-:W-:Y:S01]  /*4d70*/  ISETP.GT.AND P1, PT, R4, 0x18, PT ;  /* 0x000000180400780c */ /* 0x000fe20003f24270 */
[----:B------:R-:W-:Y:S01]  /*4d80*/  FMUL R45, R45, R23 ;  /* 0x000000172d2d7220 */ /* 0x000fe20000400000 */
[----:B------:R-:W-:Y:S01]  /*4d90*/  F2FP.F16.F32.PACK_AB R33, RZ, R33 ;  /* 0x00000021ff21723e */ /* 0x000fe200000000ff */
[----:B------:R-:W-:Y:S01]  /*4da0*/  @P3 STG.E.U16 desc[UR36][R8.64+0x12], R31 ;  /* 0x0000121f08003986 */ /* 0x000fe2000c101524 */
[C---:B------:R-:W-:Y:S01]  /*4db0*/  ISETP.GT.AND P3, PT, R3.reuse, 0x8, P0 ;  /* 0x000000080300780c */ /* 0x040fe20000764270 */
[-C--:B------:R-:W-:Y:S01]  /*4dc0*/  FMUL R46, R46, R23.reuse ;  /* 0x000000172e2e7220 */ /* 0x080fe20000400000 */
[----:B------:R-:W-:Y:S01]  /*4dd0*/  ISETP.GT.AND P0, PT, R4, 0x19, PT ;  /* 0x000000190400780c */ /* 0x000fe20003f04270 */
[----:B------:R-:W-:Y:S01]  /*4de0*/  @P4 STG.E.U16 desc[UR36][R6.64+0x20], R32 ;  /* 0x0000202006004986 */ /* 0x000fe2000c101524 */
[----:B------:R-:W-:Y:S01]  /*4df0*/  ISETP.GT.AND P4, PT, R3, RZ, P1 ;  /* 0x000000ff0300720c */ /* 0x000fe20000f84270 */
[-C--:B------:R-:W-:Y:S01]  /*4e00*/  FMUL R47, R47, R23.reuse ;  /* 0x000000172f2f7220 */ /* 0x080fe20000400000 */
[----:B------:R-:W-:Y:S01]  /*4e10*/  F2FP.F16.F32.PACK_AB R34, RZ, R34 ;  /* 0x00000022ff22723e */ /* 0x000fe200000000ff */
[----:B------:R-:W-:Y:S01]  /*4e20*/  @P5 STG.E.U16 desc[UR36][R6.64+0x22], R33 ;  /* 0x0000222106005986 */ /* 0x000fe2000c101524 */
[----:B------:R-:W-:Y:S01]  /*4e30*/  ISETP.GT.AND P5, PT, R3, RZ, P0 ;  /* 0x000000ff0300720c */ /* 0x000fe200007a4270 */
[----:B------:R-:W-:Y:S01]  /*4e40*/  FMUL R48, R48, R23 ;  /* 0x0000001730307220 */ /* 0x000fe20000400000 */
[----:B------:R-:W-:Y:S01]  /*4e50*/  F2FP.F16.F32.PACK_AB R35, RZ, R35 ;  /* 0x00000023ff23723e */ /* 0x000fe200000000ff */
[----:B------:R-:W-:Y:S01]  /*4e60*/  @P2 STG.E.U16 desc[UR36][R8.64+0x20], R34 ;  /* 0x0000202208002986 */ /* 0x000fe2000c101524 */
[----:B------:R-:W-:Y:S01]  /*4e70*/  F2FP.F16.F32.PACK_AB R36, RZ, R36 ;  /* 0x00000024ff24723e */ /* 0x000fe200000000ff */
[-C--:B------:R-:W-:Y:S01]  /*4e80*/  FMUL R49, R49, R23.reuse ;  /* 0x0000001731317220 */ /* 0x080fe20000400000 */
[C---:B------:R-:W-:Y:S01]  /*4e90*/  ISETP.GT.AND P2, PT, R3.reuse, 0x8, P1 ;  /* 0x000000080300780c */ /* 0x040fe20000f44270 */
[----:B------:R-:W-:Y:S01]  /*4ea0*/  @P3 STG.E.U16 desc[UR36][R8.64+0x22], R35 ;  /* 0x0000222308003986 */ /* 0x000fe2000c101524 */
[----:B------:R-:W-:Y:S01]  /*4eb0*/  ISETP.GT.AND P1, PT, R4, 0x20, PT ;  /* 0x000000200400780c */ /* 0x000fe20003f24270 */
[----:B------:R-:W-:Y:S01]  /*4ec0*/  FMUL R50, R50, R23 ;  /* 0x0000001732327220 */ /* 0x000fe20000400000 */
[----:B------:R-:W-:Y:S01]  /*4ed0*/  F2FP.F16.F32.PACK_AB R37, RZ, R37 ;  /* 0x00000025ff25723e */ /* 0x000fe200000000ff */
[----:B------:R-:W-:Y:S01]  /*4ee0*/  @P4 STG.E.U16 desc[UR36][R6.64+0x30], R36 ;  /* 0x0000302406004986 */ /* 0x000fe2000c101524 */
[----:B------:R-:W-:Y:S01]  /*4ef0*/  ISETP.GT.AND P3, PT, R3, 0x8, P0 ;  /* 0x000000080300780c */ /* 0x000fe20000764270 */
[-C--:B------:R-:W-:Y:S01]  /*4f00*/  FMUL R51, R51, R23.reuse ;  /* 0x0000001733337220 */ /* 0x080fe20000400000 */
[----:B------:R-:W-:Y:S01]  /*4f10*/  ISETP.GT.AND P0, PT, R4, 0x21, PT ;  /* 0x000000210400780c */ /* 0x000fe20003f04270 */
[----:B------:R-:W-:Y:S01]  /*4f20*/  @P5 STG.E.U16 desc[UR36][R6.64+0x32], R37 ;  /* 0x0000322506005986 */ /* 0x000fe2000c101524 */
[----:B------:R-:W-:Y:S01]  /*4f30*/  ISETP.GT.AND P4, PT, R3, RZ, P1 ;  /* 0x000000ff0300720c */ /* 0x000fe20000f84270 */
[-C--:B------:R-:W-:Y:S01]  /*4f40*/  FMUL R52, R52, R23.reuse ;  /* 0x0000001734347220 */ /* 0x080fe20000400000 */
[----:B------:R-:W-:Y:S01]  /*4f50*/  F2FP.F16.F32.PACK_AB R38, RZ, R38 ;  /* 0x00000026ff26723e */ /* 0x000fe200000000ff */
[-C--:B------:R-:W-:Y:S01]  /*4f60*/  FMUL R53, R53, R23.reuse ;  /* 0x0000001735357220 */ /* 0x080fe20000400000 */
        /* <DEDUP_REMOVED lines=113> */
[----:B------:R-:W-:Y:S01]  /*5680*/  FMUL R87, R87, R23 ;  /* 0x0000001757577220 */ /* 0x000fe20000400000 */
[----:B------:R-:W-:Y:S01]  /*5690*/  ISETP.GT.AND P0, PT, R4, 0x51, PT ;  /* 0x000000510400780c */ /* 0x000fe20003f04270 */
[----:B------:R-:W-:Y:S01]  /*56a0*/  @P5 STG.E.U16 desc[UR36][R6.64+0x92], R61 ;  /* 0x0000923d06005986 */ /* 0x000fe2000c101524 */
[----:B------:R-:W-:-:S02]  /*56b0*/  ISETP.GT.AND P4, PT, R3, RZ, P1 ;  /* 0x000000ff0300720c */ /* 0x000fc40000f84270 */
[----:B------:R-:W-:Y:S02]  /*56c0*/  F2FP.F16.F32.PACK_AB R62, RZ, R62 ;  /* 0x0000003eff3e723e */ /* 0x000fe400000000ff */
[C---:B------:R-:W-:Y:S02]  /*56d0*/  ISETP.GT.AND P5, PT, R3.reuse, RZ, P0 ;  /* 0x000000ff0300720c */ /* 0x040fe400007a4270 */
[----:B------:R-:W-:Y:S01]  /*56e0*/  F2FP.F16.F32.PACK_AB R63, RZ, R63 ;  /* 0x0000003fff3f723e */ /* 0x000fe200000000ff */
[----:B------:R-:W-:Y:S01]  /*56f0*/  @P2 STG.E.U16 desc[UR36][R8.64+0x90], R62 ;  /* 0x0000903e08002986 */ /* 0x000fe2000c101524 */
[----:B------:R-:W-:Y:S02]  /*5700*/  F2FP.F16.F32.PACK_AB R64, RZ, R64 ;  /* 0x00000040ff40723e */ /* 0x000fe400000000ff */
[----:B------:R-:W-:Y:S01]  /*5710*/  ISETP.GT.AND P2, PT, R3, 0x8, P1 ;  /* 0x000000080300780c */ /* 0x000fe20000f44270 */
[----:B------:R-:W-:Y:S01]  /*5720*/  @P3 STG.E.U16 desc[UR36][R8.64+0x92], R63 ;  /* 0x0000923f08003986 */ /* 0x000fe2000c101524 */
[----:B------:R-:W-:-:S02]  /*5730*/  ISETP.GT.AND P1, PT, R4, 0x58, PT ;  /* 0x000000580400780c */ /* 0x000fc40003f24270 */
[----:B------:R-:W-:Y:S01]  /*5740*/  F2FP.F16.F32.PACK_AB R65, RZ, R65 ;  /* 0x00000041ff41723e */ /* 0x000fe200000000ff */
[----:B------:R-:W-:Y:S01]  /*5750*/  @P4 STG.E.U16 desc[UR36][R6.64+0xa0], R64 ;  /* 0x0000a04006004986 */ /* 0x000fe2000c101524 */
[C---:B------:R-:W-:Y:S02]  /*5760*/  ISETP.GT.AND P3, PT, R3.reuse, 0x8, P0 ;  /* 0x000000080300780c */ /* 0x040fe40000764270 */
[----:B------:R-:W-:Y:S01]  /*5770*/  ISETP.GT.AND P0, PT, R4, 0x59, PT ;  /* 0x000000590400780c */ /* 0x000fe20003f04270 */
[----:B------:R-:W-:Y:S01]  /*5780*/  @P5 STG.E.U16 desc[UR36][R6.64+0xa2], R65 ;  /* 0x0000a24106005986 */ /* 0x000fe2000c101524 */
[C---:B------:R-:W-:Y:S02]  /*5790*/  ISETP.GT.AND P4, PT, R3.reuse, RZ, P1 ;  /* 0x000000ff0300720c */ /* 0x040fe40000f84270 */
[----:B------:R-:W-:Y:S02]  /*57a0*/  F2FP.F16.F32.PACK_AB R66, RZ, R66 ;  /* 0x00000042ff42723e */ /* 0x000fe400000000ff */
[----:B------:R-:W-:-:S02]  /*57b0*/  ISETP.GT.AND P5, PT, R3, RZ, P0 ;  /* 0x000000ff0300720c */ /* 0x000fc400007a4270 */
[----:B------:R-:W-:Y:S01]  /*57c0*/  F2FP.F16.F32.PACK_AB R67, RZ, R67 ;  /* 0x00000043ff43723e */ /* 0x000fe200000000ff */
[----:B------:R-:W-:Y:S01]  /*57d0*/  @P2 STG.E.U16 desc[UR36][R8.64+0xa0], R66 ;  /* 0x0000a04208002986 */ /* 0x000fe2000c101524 */
[----:B------:R-:W-:Y:S02]  /*57e0*/  F2FP.F16.F32.PACK_AB R68, RZ, R68 ;  /* 0x00000044ff44723e */ /* 0x000fe400000000ff */
[C---:B------:R-:W-:Y:S01]  /*57f0*/  ISETP.GT.AND P2, PT, R3.reuse, 0x8, P1 ;  /* 0x000000080300780c */ /* 0x040fe20000f44270 */
[----:B------:R-:W-:Y:S01]  /*5800*/  @P3 STG.E.U16 desc[UR36][R8.64+0xa2], R67 ;  /* 0x0000a24308003986 */ /* 0x000fe2000c101524 */
[----:B------:R-:W-:Y:S02]  /*5810*/  ISETP.GT.AND P1, PT, R4, 0x60, PT ;  /* 0x000000600400780c */ /* 0x000fe40003f24270 */
[----:B------:R-:W-:Y:S01]  /*5820*/  F2FP.F16.F32.PACK_AB R69, RZ, R69 ;  /* 0x00000045ff45723e */ /* 0x000fe200000000ff */
[----:B------:R-:W-:Y:S01]  /*5830*/  @P4 STG.E.U16 desc[UR36][R6.64+0xb0], R68 ;  /* 0x0000b04406004986 */ /* 0x000fe2000c101524 */
[----:B------:R-:W-:-:S02]  /*5840*/  ISETP.GT.AND P3, PT, R3, 0x8, P0 ;  /* 0x000000080300780c */ /* 0x000fc40000764270 */
[----:B------:R-:W-:Y:S01]  /*5850*/  ISETP.GT.AND P0, PT, R4, 0x61, PT ;  /* 0x000000610400780c */ /* 0x000fe20003f04270 */
[----:B------:R-:W-:Y:S01]  /*5860*/  @P5 STG.E.U16 desc[UR36][R6.64+0xb2], R69 ;  /* 0x0000b24506005986 */ /* 0x000fe2000c101524 */
[C---:B------:R-:W-:Y:S02]  /*5870*/  ISETP.GT.AND P4, PT, R3.reuse, RZ, P1 ;  /* 0x000000ff0300720c */ /* 0x040fe40000f84270 */
[----:B------:R-:W-:Y:S02]  /*5880*/  ISETP.GT.AND P5, PT, R3, RZ, P0 ;  /* 0x000000ff0300720c */ /* 0x000fe400007a4270 */
[----:B------:R-:W-:Y:S02]  /*5890*/  F2FP.F16.F32.PACK_AB R70, RZ, R70 ;  /* 0x00000046ff46723e */ /* 0x000fe400000000ff */
[----:B------:R-:W-:Y:S02]  /*58a0*/  F2FP.F16.F32.PACK_AB R71, RZ, R71 ;  /* 0x00000047ff47723e */ /* 0x000fe400000000ff */
[----:B------:R-:W-:Y:S01]  /*58b0*/  F2FP.F16.F32.PACK_AB R72, RZ, R72 ;  /* 0x00000048ff48723e */ /* 0x000fe200000000ff */
[----:B------:R-:W-:Y:S01]  /*58c0*/  @P2 STG.E.U16 desc[UR36][R8.64+0xb0], R70 ;  /* 0x0000b04608002986 */ /* 0x000fe2000c101524 */
[----:B------:R-:W-:-:S02]  /*58d0*/  F2FP.F16.F32.PACK_AB R73, RZ, R73 ;  /* 0x00000049ff49723e */ /* 0x000fc400000000ff */
[C---:B------:R-:W-:Y:S01]  /*58e0*/  ISETP.GT.AND P1, PT, R3.reuse, 0x8, P1 ;  /* 0x000000080300780c */ /* 0x040fe20000f24270 */
[----:B------:R-:W-:Y:S01]  /*58f0*/  @P3 STG.E.U16 desc[UR36][R8.64+0xb2], R71 ;  /* 0x0000b24708003986 */ /* 0x000fe2000c101524 */
[C---:B------:R-:W-:Y:S02]  /*5900*/  ISETP.GT.AND P2, PT, R3.reuse, 0x8, P0 ;  /* 0x000000080300780c */ /* 0x040fe40000744270 */
[C---:B------:R-:W-:Y:S01]  /*5910*/  ISETP.GT.AND P0, PT, R4.reuse, 0x69, PT ;  /* 0x000000690400780c */ /* 0x040fe20003f04270 */
[----:B------:R-:W-:Y:S01]  /*5920*/  @P4 STG.E.U16 desc[UR36][R6.64+0xc0], R72 ;  /* 0x0000c04806004986 */ /* 0x000fe2000c101524 */
[----:B------:R-:W-:Y:S02]  /*5930*/  ISETP.GT.AND P4, PT, R4, 0x68, PT ;  /* 0x000000680400780c */ /* 0x000fe40003f84270 */
[----:B------:R-:W-:Y:S01]  /*5940*/  F2FP.F16.F32.PACK_AB R74, RZ, R74 ;  /* 0x0000004aff4a723e */ /* 0x000fe200000000ff */
[----:B------:R-:W-:Y:S01]  /*5950*/  @P5 STG.E.U16 desc[UR36][R6.64+0xc2], R73 ;  /* 0x0000c24906005986 */ /* 0x000fe2000c101524 */
[----:B------:R-:W-:-:S02]  /*5960*/  ISETP.GT.AND P5, PT, R3, RZ, P4 ;  /* 0x000000ff0300720c */ /* 0x000fc400027a4270 */
[C---:B------:R-:W-:Y:S01]  /*5970*/  ISETP.GT.AND P3, PT, R3.reuse, RZ, P0 ;  /* 0x000000ff0300720c */ /* 0x040fe20000764270 */
[----:B------:R-:W-:Y:S01]  /*5980*/  @P1 STG.E.U16 desc[UR36][R8.64+0xc0], R74 ;  /* 0x0000c04a08001986 */ /* 0x000fe2000c101524 */
[----:B------:R-:W-:Y:S02]  /*5990*/  F2FP.F16.F32.PACK_AB R75, RZ, R75 ;  /* 0x0000004bff4b723e */ /* 0x000fe400000000ff */
[----:B------:R-:W-:Y:S02]  /*59a0*/  F2FP.F16.F32.PACK_AB R76, RZ, R76 ;  /* 0x0000004cff4c723e */ /* 0x000fe400000000ff */
[C---:B------:R-:W-:Y:S01]  /*59b0*/  ISETP.GT.AND P4, PT, R3.reuse, 0x8, P4 ;  /* 0x000000080300780c */ /* 0x040fe20002784270 */
[----:B------:R-:W-:Y:S01]  /*59c0*/  @P2 STG.E.U16 desc[UR36][R8.64+0xc2], R75 ;  /* 0x0000c24b08002986 */ /* 0x000fe2000c101524 */
[----:B------:R-:W-:Y:S02]  /*59d0*/  F2FP.F16.F32.PACK_AB R77, RZ, R77 ;  /* 0x0000004dff4d723e */ /* 0x000fe400000000ff */
[----:B------:R-:W-:Y:S01]  /*59e0*/  ISETP.GT.AND P2, PT, R4, 0x71, PT ;  /* 0x000000710400780c */ /* 0x000fe20003f44270 */
[----:B------:R-:W-:Y:S01]  /*59f0*/  @P5 STG.E.U16 desc[UR36][R6.64+0xd0], R76 ;  /* 0x0000d04c06005986 */ /* 0x000fe2000c101524 */
[----:B------:R-:W-:-:S02]  /*5a00*/  ISETP.GT.AND P5, PT, R3, 0x8, P0 ;  /* 0x000000080300780c */ /* 0x000fc400007a4270 */
[C---:B------:R-:W-:Y:S01]  /*5a10*/  ISETP.GT.AND P1, PT, R4.reuse, 0x78, PT ;  /* 0x000000780400780c */ /* 0x040fe20003f24270 */
[----:B------:R-:W-:Y:S01]  /*5a20*/  @P3 STG.E.U16 desc[UR36][R6.64+0xd2], R77 ;  /* 0x0000d24d06003986 */ /* 0x000fe2000c101524 */
[C---:B------:R-:W-:Y:S02]  /*5a30*/  ISETP.GT.AND P3, PT, R4.reuse, 0x70, PT ;  /* 0x000000700400780c */ /* 0x040fe40003f64270 */
[----:B------:R-:W-:Y:S01]  /*5a40*/  ISETP.GT.AND P0, PT, R4, 0x79, PT ;  /* 0x000000790400780c */ /* 0x000fe20003f04270 */
[----:B------:R-:W-:Y:S01]  /*5a50*/  @P4 IMAD.MOV.U32 R4, RZ, RZ, R8 ;  /* 0x000000ffff044224 */ /* 0x000fe200078e0008 */
[----:B------:R-:W-:Y:S01]  /*5a60*/  F2FP.F16.F32.PACK_AB R78, RZ, R78 ;  /* 0x0000004eff4e723e */ /* 0x000fe200000000ff */
[----:B------:R-:W-:Y:S01]  /*5a70*/  @P4 IMAD.MOV.U32 R5, RZ, RZ, R9 ;  /* 0x000000ffff054224 */ /* 0x000fe200078e0009 */
[----:B------:R-:W-:Y:S02]  /*5a80*/  F2FP.F16.F32.PACK_AB R79, RZ, R79 ;  /* 0x0000004fff4f723e */ /* 0x000fe400000000ff */
[----:B------:R-:W-:-:S02]  /*5a90*/  F2FP.F16.F32.PACK_AB R80, RZ, R80 ;  /* 0x00000050ff50723e */ /* 0x000fc400000000ff */
[----:B------:R0:W-:Y:S01]  /*5aa0*/  @P4 STG.E.U16 desc[UR36][R4.64+0xd0], R78 ;  /* 0x0000d04e04004986 */ /* 0x0001e2000c101524 */
[C---:B------:R-:W-:Y:S02]  /*5ab0*/  ISETP.GT.AND P4, PT, R3.reuse, RZ, P2 ;  /* 0x000000ff0300720c */ /* 0x040fe40001784270 */
[----:B------:R-:W-:Y:S02]  /*5ac0*/  F2FP.F16.F32.PACK_AB R81, RZ, R81 ;  /* 0x00000051ff51723e */ /* 0x000fe400000000ff */
[----:B------:R-:W-:Y:S02]  /*5ad0*/  ISETP.GT.AND P2, PT, R3, 0x8, P2 ;  /* 0x000000080300780c */ /* 0x000fe40001744270 */
[----:B------:R-:W-:Y:S02]  /*5ae0*/  F2FP.F16.F32.PACK_AB R82, RZ, R82 ;  /* 0x00000052ff52723e */ /* 0x000fe400000000ff */
[----:B------:R-:W-:Y:S02]  /*5af0*/  F2FP.F16.F32.PACK_AB R83, RZ, R83 ;  /* 0x00000053ff53723e */ /* 0x000fe400000000ff */
[----:B------:R-:W-:Y:S01]  /*5b00*/  F2FP.F16.F32.PACK_AB R84, RZ, R84 ;  /* 0x00000054ff54723e */ /* 0x000fe200000000ff */
[----:B0-----:R-:W-:Y:S01]  /*5b10*/  @P5 IMAD.MOV.U32 R4, RZ, RZ, R8 ;  /* 0x000000ffff045224 */ /* 0x001fe200078e0008 */
[----:B------:R-:W-:Y:S01]  /*5b20*/  F2FP.F16.F32.PACK_AB R85, RZ, R85 ;  /* 0x00000055ff55723e */ /* 0x000fe200000000ff */
[----:B------:R-:W-:Y:S01]  /*5b30*/  @P5 IMAD.MOV.U32 R5, RZ, RZ, R9 ;  /* 0x000000ffff055224 */ /* 0x000fe200078e0009 */
[----:B------:R-:W-:-:S02]  /*5b40*/  F2FP.F16.F32.PACK_AB R86, RZ, R86 ;  /* 0x00000056ff56723e */ /* 0x000fc400000000ff */
[----:B------:R-:W-:Y:S02]  /*5b50*/  F2FP.F16.F32.PACK_AB R87, RZ, R87 ;  /* 0x00000057ff57723e */ /* 0x000fe400000000ff */
[----:B------:R0:W-:Y:S01]  /*5b60*/  @P5 STG.E.U16 desc[UR36][R4.64+0xd2], R79 ;  /* 0x0000d24f04005986 */ /* 0x0001e2000c101524 */
[C---:B------:R-:W-:Y:S02]  /*5b70*/  ISETP.GT.AND P5, PT, R3.reuse, RZ, P3 ;  /* 0x000000ff0300720c */ /* 0x040fe40001fa4270 */
[----:B------:R-:W-:-:S11]  /*5b80*/  ISETP.GT.AND P3, PT, R3, 0x8, P3 ;  /* 0x000000080300780c */ /* 0x000fd60001f64270 */
[----:B0-----:R-:W-:Y:S02]  /*5b90*/  @P5 IMAD.MOV.U32 R4, RZ, RZ, R6 ;  /* 0x000000ffff045224 */ /* 0x001fe400078e0006 */
[----:B------:R-:W-:-:S05]  /*5ba0*/  @P5 IMAD.MOV.U32 R5, RZ, RZ, R7 ;  /* 0x000000ffff055224 */ /* 0x000fca00078e0007 */
[----:B------:R0:W-:Y:S01]  /*5bb0*/  @P5 STG.E.U16 desc[UR36][R4.64+0xe0], R80 ;  /* 0x0000e05004005986 */ /* 0x0001e2000c101524 */
[C---:B------:R-:W-:Y:S02]  /*5bc0*/  ISETP.GT.AND P5, PT, R3.reuse, RZ, P0 ;  /* 0x000000ff0300720c */ /* 0x040fe400007a4270 */
[----:B------:R-:W-:Y:S01]  /*5bd0*/  ISETP.GT.AND P0, PT, R3, 0x8, P0 ;  /* 0x000000080300780c */ /* 0x000fe20000704270 */
[----:B0-----:R-:W-:Y:S02]  /*5be0*/  @P4 IMAD.MOV.U32 R4, RZ, RZ, R6 ;  /* 0x000000ffff044224 */ /* 0x001fe400078e0006 */
[----:B------:R-:W-:-:S05]  /*5bf0*/  @P4 IMAD.MOV.U32 R5, RZ, RZ, R7 ;  /* 0x000000ffff054224 */ /* 0x000fca00078e0007 */
[----:B------:R0:W-:Y:S01]  /*5c00*/  @P4 STG.E.U16 desc[UR36][R4.64+0xe2], R81 ;  /* 0x0000e25104004986 */ /* 0x0001e2000c101524 */
[C---:B------:R-:W-:Y:S02]  /*5c10*/  ISETP.GT.AND P4, PT, R3.reuse, RZ, P1 ;  /* 0x000000ff0300720c */ /* 0x040fe40000f84270 */
[----:B------:R-:W-:Y:S01]  /*5c20*/  ISETP.GT.AND P1, PT, R3, 0x8, P1 ;  /* 0x000000080300780c */ /* 0x000fe20000f24270 */
[----:B0-----:R-:W-:Y:S02]  /*5c30*/  @P3 IMAD.MOV.U32 R4, RZ, RZ, R8 ;  /* 0x000000ffff043224 */ /* 0x001fe400078e0008 */
[----:B------:R-:W-:-:S05]  /*5c40*/  @P3 IMAD.MOV.U32 R5, RZ, RZ, R9 ;  /* 0x000000ffff053224 */ /* 0x000fca00078e0009 */
[----:B------:R0:W-:Y:S02]  /*5c50*/  @P3 STG.E.U16 desc[UR36][R4.64+0xe0], R82 ;  /* 0x0000e05204003986 */ /* 0x0001e4000c101524 */
[----:B0-----:R-:W-:Y:S02]  /*5c60*/  @P2 IMAD.MOV.U32 R4, RZ, RZ, R8 ;  /* 0x000000ffff042224 */ /* 0x001fe400078e0008 */
[----:B------:R-:W-:-:S05]  /*5c70*/  @P2 IMAD.MOV.U32 R5, RZ, RZ, R9 ;  /* 0x000000ffff052224 */ /* 0x000fca00078e0009 */
[----:B------:R0:W-:Y:S02]  /*5c80*/  @P2 STG.E.U16 desc[UR36][R4.64+0xe2], R83 ;  /* 0x0000e25304002986 */ /* 0x0001e4000c101524 */
[----:B0-----:R-:W-:Y:S02]  /*5c90*/  @P4 IMAD.MOV.U32 R4, RZ, RZ, R6 ;  /* 0x000000ffff044224 */ /* 0x001fe400078e0006 */
[----:B------:R-:W-:-:S05]  /*5ca0*/  @P4 IMAD.MOV.U32 R5, RZ, RZ, R7 ;  /* 0x000000ffff054224 */ /* 0x000fca00078e0007 */
[----:B------:R0:W-:Y:S04]  /*5cb0*/  @P4 STG.E.U16 desc[UR36][R4.64+0xf0], R84 ;  /* 0x0000f05404004986 */ /* 0x0001e8000c101524 */
[----:B------:R1:W-:Y:S01]  /*5cc0*/  @P5 STG.E.U16 desc[UR36][R6.64+0xf2], R85 ;  /* 0x0000f25506005986 */ /* 0x0003e2000c101524 */
[----:B0-----:R-:W-:Y:S02]  /*5cd0*/  @P1 IMAD.MOV.U32 R4, RZ, RZ, R8 ;  /* 0x000000ffff041224 */ /* 0x001fe400078e0008 */
[----:B------:R-:W-:-:S05]  /*5ce0*/  @P1 IMAD.MOV.U32 R5, RZ, RZ, R9 ;  /* 0x000000ffff051224 */ /* 0x000fca00078e0009 */
[----:B------:R1:W-:Y:S04]  /*5cf0*/  @P1 STG.E.U16 desc[UR36][R4.64+0xf0], R86 ;  /* 0x0000f05604001986 */ /* 0x0003e8000c101524 */
[----:B------:R1:W-:Y:S02]  /*5d00*/  @P0 STG.E.U16 desc[UR36][R8.64+0xf2], R87 ;  /* 0x0000f25708000986 */ /* 0x0003e4000c101524 */
.L_x_155:
[----:B------:R-:W-:Y:S05]  /*5d10*/  BSYNC B0 ;  /* 0x0000000000007941 */ /* 0x000fea0003800000 */
.L_x_29:
[----:B------:R-:W-:Y:S01]  /*5d20*/  ULDC UR4, c[0x0][0xc] ;  /* 0x0000030000047ab9 */ /* 0x000fe20000000800 */
[----:B------:R-:W-:Y:S01]  /*5d30*/  ULDC UR5, c[0x0][0x10] ;  /* 0x0000040000057ab9 */ /* 0x000fe20000000800 */
[----:B------:R-:W0:Y:S01]  /*5d40*/  LDC R3, c[0x0][0x14] ;  /* 0x00000500ff037b82 */ /* 0x000e220000000800 */
[----:B------:R-:W-:Y:S01]  /*5d50*/  UIMAD.WIDE.U32 UR4, UR4, UR5, URZ ;  /* 0x00000005040472a5 */ /* 0x000fe2000f8e003f */
[----:B------:R-:W-:Y:S02]  /*5d60*/  IMAD.MOV.U32 R92, RZ, RZ, -0x1 ;  /* 0xffffffffff5c7424 */ /* 0x000fe400078e00ff */
[----:B------:R-:W-:-:S03]  /*5d70*/  IMAD.MOV.U32 R89, RZ, RZ, -0x1 ;  /* 0xffffffffff597424 */ /* 0x000fc600078e00ff */
[----:B0-----:R-:W-:-:S04]  /*5d80*/  IMAD.WIDE.U32 R16, R3, UR4, R16 ;  /* 0x0000000403107c25 */ /* 0x001fc8000f8e0010 */
[----:B------:R-:W-:Y:S01]  /*5d90*/  IMAD R3, R3, UR5, RZ ;  /* 0x0000000503037c24 */ /* 0x000fe2000f8e02ff */
[----:B------:R-:W-:Y:S02]  /*5da0*/  ULDC.64 UR4, c[0x0][0x650] ;  /* 0x0001940000047ab9 */ /* 0x000fe40000000a00 */
[----:B------:R-:W-:Y:S01]  /*5db0*/  ISETP.GE.U32.AND P0, PT, R16, UR4, PT ;  /* 0x0000000410007c0c */ /* 0x000fe2000bf06070 */
[--C-:B------:R-:W-:Y:S01]  /*5dc0*/  IMAD.IADD R17, R17, 0x1, R3.reuse ;  /* 0x0000000111117824 */ /* 0x100fe200078e0203 */
[----:B------:R-:W-:-:S04]  /*5dd0*/  PRMT R3, RZ, 0x7610, R3 ;  /* 0x00007610ff037816 */ /* 0x000fc80000000003 */
[----:B------:R-:W-:-:S13]  /*5de0*/  ISETP.GE.U32.AND.EX P0, PT, R17, UR5, PT, P0 ;  /* 0x0000000511007c0c */ /* 0x000fda000bf06100 */
[----:B------:R-:W-:Y:S05]  /*5df0*/  @P0 BRA `(.L_x_156) ;  /* 0x0000000400640947 */ /* 0x000fea0003800000 */
[----:B---3--:R-:W0:Y:S01]  /*5e00*/  S2R R12, SR_CTAID.X ;  /* 0x00000000000c7919 */ /* 0x008e220000002500 */
[----:B------:R-:W3:Y:S01]  /*5e10*/  LDC.64 R10, c[0x0][0x628] ;  /* 0x00018a00ff0a7b82 */ /* 0x000ee20000000a00 */
[----:B------:R-:W-:Y:S01]  /*5e20*/  ULDC UR4, c[0x0][0x150] ;  /* 0x0000540000047ab9 */ /* 0x000fe20000000800 */
[----:B-12-4-:R-:W-:Y:S01]  /*5e30*/  IMAD.MOV.U32 R8, RZ, RZ, R16 ;  /* 0x000000ffff087224 */ /* 0x016fe200078e0010 */
[----:B-----5:R-:W1:Y:S01]  /*5e40*/  S2R R24, SR_CTAID.Y ;  /* 0x0000000000187919 */ /* 0x020e620000002600 */
[----:B------:R-:W-:-:S04]  /*5e50*/  IMAD.MOV.U32 R9, RZ, RZ, R17 ;  /* 0x000000ffff097224 */ /* 0x000fc800078e0011 */
[----:B------:R-:W2:Y:S08]  /*5e60*/  LDC R21, c[0x0][0x144] ;  /* 0x00005100ff157b82 */ /* 0x000eb00000000800 */
[----:B------:R-:W4:Y:S08]  /*5e70*/  LDC R0, c[0x0][0x630] ;  /* 0x00018c00ff007b82 */ /* 0x000f300000000800 */
[----:B------:R-:W1:Y:S01]  /*5e80*/  LDC.64 R14, c[0x0][0x620] ;  /* 0x00018800ff0e7b82 */ /* 0x000e620000000a00 */
[----:B---3--:R-:W-:-:S04]  /*5e90*/  ISETP.NE.U32.AND P0, PT, R10, RZ, PT ;  /* 0x000000ff0a00720c */ /* 0x008fc80003f05070 */
[----:B------:R-:W-:Y:S02]  /*5ea0*/  ISETP.NE.AND.EX P0, PT, R11, RZ, PT, P0 ;  /* 0x000000ff0b00720c */ /* 0x000fe40003f05300 */
[----:B0-----:R-:W-:-:S05]  /*5eb0*/  I2FP.F32.U32 R3, R12 ;  /* 0x0000000c00037245 */ /* 0x001fca0000201000 */
[----:B------:R-:W-:-:S04]  /*5ec0*/  FMUL R3, R3, UR4 ;  /* 0x0000000403037c20 */ /* 0x000fc80008400000 */
[----:B------:R0:W3:Y:S02]  /*5ed0*/  F2I.U32.TRUNC.NTZ R20, R3 ;  /* 0x0000000300147305 */ /* 0x0000e4000020f000 */
[----:B--2-4-:R-:W-:Y:S05]  /*5ee0*/  @!P0 BRA `(.L_x_157) ;  /* 0x0000000000288947 */ /* 0x014fea0003800000 */
[----:B0-----:R-:W0:Y:S02]  /*5ef0*/  LDC R3, c[0x0][0x634] ;  /* 0x00018d00ff037b82 */ /* 0x001e240000000800 */
        /* <DEDUP_REMOVED lines=9> */
.L_x_157:
[----:B------:R-:W2:Y:S01]  /*5f90*/  LDC.64 R28, c[0x0][0x640] ;  /* 0x00019000ff1c7b82 */ /* 0x000ea20000000a00 */
[-CC-:B------:R-:W-:Y:S01]  /*5fa0*/  SHF.R.U64 R89, R8, R0.reuse, R9.reuse ;  /* 0x0000000008597219 */ /* 0x180fe20000001209 */
[----:B---3--:R-:W-:Y:S01]  /*5fb0*/  IMAD.MOV R20, RZ, RZ, -R20 ;  /* 0x000000ffff147224 */ /* 0x008fe200078e0a14 */
[----:B------:R-:W-:Y:S01]  /*5fc0*/  SHF.R.U32.HI R0, RZ, R0, R9 ;  /* 0x00000000ff007219 */ /* 0x000fe20000011609 */
[----:B------:R-:W-:Y:S01]  /*5fd0*/  ULDC UR4, c[0x0][0x154] ;  /* 0x0000550000047ab9 */ /* 0x000fe20000000800 */
[----:B0-----:R-:W-:Y:S01]  /*5fe0*/  IADD3 R3, P0, RZ, -R89, RZ ;  /* 0x80000059ff037210 */ /* 0x001fe20007f1e0ff */
[----:B------:R-:W-:Y:S02]  /*5ff0*/  IMAD R21, R21, R20, R12 ;  /* 0x0000001415157224 */ /* 0x000fe400078e020c */
[----:B------:R-:W0:Y:S01]  /*6000*/  LDC R6, c[0x0][0x618] ;  /* 0x00018600ff067b82 */ /* 0x000e220000000800 */
[----:B------:R-:W-:Y:S02]  /*6010*/  IMAD.MOV.U32 R7, RZ, RZ, 0x1 ;  /* 0x00000001ff077424 */ /* 0x000fe400078e00ff */
[----:B------:R-:W-:-:S04]  /*6020*/  IMAD.X R5, RZ, RZ, ~R0, P0 ;  /* 0x000000ffff057224 */ /* 0x000fc800000e0e00 */
[-C--:B-1----:R-:W-:Y:S01]  /*6030*/  IMAD R0, R5, R14.reuse, RZ ;  /* 0x0000000e05007224 */ /* 0x082fe200078e02ff */
[----:B------:R-:W1:Y:S01]  /*6040*/  LDC R8, c[0x0][0x608] ;  /* 0x00018200ff087b82 */ /* 0x000e620000000800 */
[----:B------:R-:W-:-:S04]  /*6050*/  IMAD.WIDE.U32 R4, R3, R14, R16 ;  /* 0x0000000e03047225 */ /* 0x000fc800078e0010 */
[----:B------:R-:W-:Y:S01]  /*6060*/  IMAD R3, R3, R15, R0 ;  /* 0x0000000f03037224 */ /* 0x000fe200078e0200 */
[----:B------:R-:W-:Y:S02]  /*6070*/  I2FP.F32.U32 R0, R24 ;  /* 0x0000001800007245 */ /* 0x000fe40000201000 */
[----:B------:R-:W3:Y:S01]  /*6080*/  LDC R26, c[0x0][0x658] ;  /* 0x00019600ff1a7b82 */ /* 0x000ee20000000800 */
[----:B------:R-:W-:Y:S01]  /*6090*/  IMAD.IADD R3, R5, 0x1, R3 ;  /* 0x0000000105037824 */ /* 0x000fe200078e0203 */
[----:B--2---:R-:W-:Y:S01]  /*60a0*/  ISETP.NE.U32.AND P0, PT, R28, RZ, PT ;  /* 0x000000ff1c00720c */ /* 0x004fe20003f05070 */
[----:B------:R-:W-:Y:S01]  /*60b0*/  FMUL R0, R0, UR4 ;  /* 0x0000000400007c20 */ /* 0x000fe20008400000 */
[----:B------:R-:W-:Y:S02]  /*60c0*/  IMAD.MOV.U32 R5, RZ, RZ, -0x1 ;  /* 0xffffffffff057424 */ /* 0x000fe400078e00ff */
[----:B------:R-:W-:Y:S01]  /*60d0*/  ISETP.NE.AND.EX P0, PT, R29, RZ, PT, P0 ;  /* 0x000000ff1d00720c */ /* 0x000fe20003f05300 */
[----:B------:R2:W4:Y:S01]  /*60e0*/  F2I.U32.TRUNC.NTZ R13, R0 ;  /* 0x00000000000d7305 */ /* 0x000522000020f000 */
[----:B------:R-:W2:Y:S01]  /*60f0*/  LDC R15, c[0x0][0x148] ;  /* 0x00005200ff0f7b82 */ /* 0x000ea20000000800 */
[----:B0-----:R-:W-:-:S02]  /*6100*/  SHF.R.U64 R12, R4, R6, R3 ;  /* 0x00000006040c7219 */ /* 0x001fc40000001203 */
[----:B------:R-:W-:-:S05]  /*6110*/  SHF.R.U32.HI R3, RZ, R6, R3 ;  /* 0x00000006ff037219 */ /* 0x000fca0000011603 */
[----:B------:R-:W0:Y:S01]  /*6120*/  LDC R20, c[0x0][0x600] ;  /* 0x00018000ff147b82 */ /* 0x000e220000000800 */
[-CC-:B-1----:R-:W-:Y:S02]  /*6130*/  SHF.R.U64 R10, R12, R8.reuse, R3.reuse ;  /* 0x000000080c0a7219 */ /* 0x182fe40000001203 */
[----:B------:R-:W-:-:S05]  /*6140*/  SHF.R.U32.HI R3, RZ, R8, R3 ;  /* 0x00000008ff037219 */ /* 0x000fca0000011603 */
[----:B------:R-:W1:Y:S01]  /*6150*/  LDC R27, c[0x0][0x648] ;  /* 0x00019200ff1b7b82 */ /* 0x000e620000000800 */
[-C--:B---3--:R-:W-:Y:S02]  /*6160*/  SHF.L.U32 R4, R5, R26.reuse, RZ ;  /* 0x0000001a05047219 */ /* 0x088fe400000006ff */
[-CC-:B------:R-:W-:Y:S02]  /*6170*/  SHF.R.U64 R14, R10, R26.reuse, R3.reuse ;  /* 0x0000001a0a0e7219 */ /* 0x180fe40000001203 */
[----:B------:R-:W-:Y:S02]  /*6180*/  SHF.R.U32.HI R5, RZ, R26, R3 ;  /* 0x0000001aff057219 */ /* 0x000fe40000011603 */
[----:B------:R-:W-:Y:S01]  /*6190*/  LOP3.LUT R25, RZ, R4, RZ, 0x33, !PT ;  /* 0x00000004ff197212 */ /* 0x000fe200078e33ff */
[----:B------:R-:W3:Y:S01]  /*61a0*/  LDC R30, c[0x0][0x638] ;  /* 0x00018e00ff1e7b82 */ /* 0x000ee20000000800 */
[----:B------:R-:W-:Y:S01]  /*61b0*/  SHF.L.U32 R26, R7, R26, RZ ;  /* 0x0000001a071a7219 */ /* 0x000fe200000006ff */
[----:B------:R-:W-:-:S06]  /*61c0*/  IMAD.MOV.U32 R4, RZ, RZ, R14 ;  /* 0x000000ffff047224 */ /* 0x000fcc00078e000e */
[----:B------:R-:W0:Y:S01]  /*61d0*/  LDC R31, c[0x0][0x610] ;  /* 0x00018400ff1f7b82 */ /* 0x000e220000000800 */
[----:B----4-:R-:W-:Y:S05]  /*61e0*/  @!P0 BRA `(.L_x_158) ;  /* 0x0000000000288947 */ /* 0x010fea0003800000 */
[----:B------:R-:W4:Y:S02]  /*61f0*/  LDC R3, c[0x0][0x64c] ;  /* 0x00019300ff037b82 */ /* 0x000f240000000800 */
[----:B----4-:R-:W-:-:S05]  /*6200*/  IADD3 R3, P0, R14, R3, RZ ;  /* 0x000000030e037210 */ /* 0x010fca0007f1e0ff */
        /* <DEDUP_REMOVED lines=8> */
.L_x_158:
[----:B------:R-:W-:Y:S01]  /*6290*/  ISETP.NE.AND P0, PT, R2, 0x1, PT ;  /* 0x000000010200780c */ /* 0x000fe20003f05270 */
[----:B0-----:R-:W-:Y:S01]  /*62a0*/  VIADD R7, R20, 0xffffffff ;  /* 0xffffffff14077836 */ /* 0x001fe20000000000 */
[----:B-12---:R-:W-:Y:S01]  /*62b0*/  SHF.R.U64 R0, R4, R27, R5 ;  /* 0x0000001b04007219 */ /* 0x006fe20000001205 */
[----:B------:R-:W-:Y:S01]  /*62c0*/  IMAD.MOV R13, RZ, RZ, -R13 ;  /* 0x000000ffff0d7224 */ /* 0x000fe200078e0a0d */
[----:B------:R-:W-:Y:S01]  /*62d0*/  LOP3.LUT R5, R10, R25, RZ, 0xc0, !PT ;  /* 0x000000190a057212 */ /* 0x000fe200078ec0ff */
[----:B------:R-:W-:Y:S01]  /*62e0*/  IMAD.MOV.U32 R4, RZ, RZ, 0x1 ;  /* 0x00000001ff047424 */ /* 0x000fe200078e00ff */
[----:B------:R-:W-:Y:S01]  /*62f0*/  LOP3.LUT R12, R12, R7, RZ, 0xc0, !PT ;  /* 0x000000070c0c7212 */ /* 0x000fe200078ec0ff */
[----:B------:R-:W-:Y:S02]  /*6300*/  IMAD.MOV R3, RZ, RZ, -R0 ;  /* 0x000000ffff037224 */ /* 0x000fe400078e0a00 */
[----:B------:R-:W-:Y:S02]  /*6310*/  IMAD R0, R26, R0, R5 ;  /* 0x000000001a007224 */ /* 0x000fe400078e0205 */
[----:B---3--:R-:W-:-:S02]  /*6320*/  IMAD R3, R3, R30, R14 ;  /* 0x0000001e03037224 */ /* 0x008fc400078e020e */
[----:B------:R-:W-:Y:S02]  /*6330*/  @P0 IMAD R21, R15, R13, R24 ;  /* 0x0000000d0f150224 */ /* 0x000fe400078e0218 */
[----:B------:R-:W-:Y:S01]  /*6340*/  IMAD R5, R3, R20, R12 ;  /* 0x0000001403057224 */ /* 0x000fe200078e020c */
[----:B------:R-:W-:Y:S01]  /*6350*/  PRMT R3, R4, 0x7610, R3 ;  /* 0x0000761004037816 */ /* 0x000fe20000000003 */
[----:B------:R-:W-:-:S05]  /*6360*/  IMAD R0, R0, R31, R21 ;  /* 0x0000001f00007224 */ /* 0x000fca00078e0215 */
[----:B------:R-:W-:Y:S02]  /*6370*/  SEL R92, R5, R0, !P0 ;  /* 0x00000000055c7207 */ /* 0x000fe40004000000 */
[----:B------:R-:W-:-:S07]  /*6380*/  SEL R0, R0, R5, !P0 ;  /* 0x0000000500007207 */ /* 0x000fce0004000000 */
.L_x_156:
[----:B------:R-:W-:Y:S01]  /*6390*/  LOP3.LUT P0, RZ, R3, 0xff, RZ, 0xc0, !PT ;  /* 0x000000ff03ff7812 */ /* 0x000fe2000780c0ff */
[----:B------:R-:W-:-:S12]  /*63a0*/  IMAD.MOV.U32 R91, RZ, RZ, R0 ;  /* 0x000000ffff5b7224 */ /* 0x000fd800078e0000 */
[----:B------:R-:W-:Y:S05]  /*63b0*/  @P0 BRA `(.L_x_159) ;  /* 0xffffffac00380947 */ /* 0x000fea000383ffff */
[----:B------:R-:W-:Y:S05]  /*63c0*/  EXIT ;  /* 0x000000000000794d */ /* 0x000fea0003800000 */
.L_x_4:
[----:B0-----:R-:W-:Y:S01]  /*63d0*/  ULDC.64 UR4, c[0x0][0x650] ;  /* 0x0001940000047ab9 */ /* 0x001fe20000000a00 */
        /* <DEDUP_REMOVED lines=25> */
.L_x_161:
[--C-:B------:R-:W-:Y:S01]  /*6570*/  SHF.R.U64 R12, R10, R14, R11.reuse ;  /* 0x0000000e0a0c7219 */ /* 0x100fe2000000120b */
[----:B------:R-:W0:Y:S01]  /*6580*/  LDC R22, c[0x0][0x618] ;  /* 0x00018600ff167b82 */ /* 0x000e220000000800 */
[----:B------:R-:W-:Y:S01]  /*6590*/  I2FP.F32.U32 R6, R4 ;  /* 0x0000000400067245 */ /* 0x000fe20000201000 */
[----:B------:R-:W-:Y:S01]  /*65a0*/  ULDC UR4, c[0x0][0x150] ;  /* 0x0000540000047ab9 */ /* 0x000fe20000000800 */
[----:B------:R-:W-:Y:S02]  /*65b0*/  SHF.R.U32.HI R5, RZ, R14, R11 ;  /* 0x0000000eff057219 */ /* 0x000fe4000001160b */
[----:B------:R-:W-:Y:S01]  /*65c0*/  IADD3 R9, P0, RZ, -R12, RZ ;  /* 0x8000000cff097210 */ /* 0x000fe20007f1e0ff */
[----:B------:R-:W-:Y:S01]  /*65d0*/  FMUL R11, R6, UR4 ;  /* 0x00000004060b7c20 */ /* 0x000fe20008400000 */
[----:B------:R-:W-:Y:S01]  /*65e0*/  ULDC UR4, c[0x0][0x154] ;  /* 0x0000550000047ab9 */ /* 0x000fe20000000800 */
[----:B------:R-:W1:Y:S02]  /*65f0*/  LDC.64 R24, c[0x0][0x640] ;  /* 0x00019000ff187b82 */ /* 0x000e640000000a00 */
[----:B------:R-:W-:-:S02]  /*6600*/  IMAD.X R5, RZ, RZ, ~R5, P0 ;  /* 0x000000ffff057224 */ /* 0x000fc400000e0e05 */
[----:B------:R-:W2:Y:S01]  /*6610*/  F2I.U32.TRUNC.NTZ R11, R11 ;  /* 0x0000000b000b7305 */ /* 0x000ea2000020f000 */
[----:B------:R-:W-:-:S03]  /*6620*/  IMAD.WIDE.U32 R6, R9, R20, R16 ;  /* 0x0000001409067225 */ /* 0x000fc600078e0010 */
[----:B------:R-:W3:Y:S01]  /*6630*/  LDC R13, c[0x0][0x144] ;  /* 0x00005100ff0d7b82 */ /* 0x000ee20000000800 */
[----:B------:R-:W-:-:S04]  /*6640*/  IMAD R8, R5, R20, RZ ;  /* 0x0000001405087224 */ /* 0x000fc800078e02ff */
[----:B------:R-:W-:Y:S02]  /*6650*/  IMAD R5, R9, R21, R8 ;  /* 0x0000001509057224 */ /* 0x000fe400078e0208 */
[----:B------:R-:W-:Y:S01]  /*6660*/  IMAD.MOV.U32 R8, RZ, RZ, -0x1 ;  /* 0xffffffffff087424 */ /* 0x000fe200078e00ff */
[----:B------:R-:W4:Y:S01]  /*6670*/  LDC R14, c[0x0][0x608] ;  /* 0x00018200ff0e7b82 */ /* 0x000f220000000800 */
[----:B------:R-:W-:Y:S01]  /*6680*/  IMAD.IADD R5, R7, 0x1, R5 ;  /* 0x0000000107057824 */ /* 0x000fe200078e0205 */
[----:B------:R-:W-:-:S04]  /*6690*/  I2FP.F32.U32 R7, R3 ;  /* 0x0000000300077245 */ /* 0x000fc80000201000 */
[-C--:B0-----:R-:W-:Y:S01]  /*66a0*/  SHF.R.U64 R10, R6, R22.reuse, R5 ;  /* 0x00000016060a7219 */ /* 0x081fe20000001205 */
[----:B--2---:R-:W-:Y:S01]  /*66b0*/  IMAD.MOV R6, RZ, RZ, -R11 ;  /* 0x000000ffff067224 */ /* 0x004fe200078e0a0b */
[----:B------:R-:W0:Y:S01]  /*66c0*/  LDC R9, c[0x0][0x658] ;  /* 0x00019600ff097b82 */ /* 0x000e220000000800 */
[----:B-1----:R-:W-:Y:S01]  /*66d0*/  ISETP.NE.U32.AND P0, PT, R24, RZ, PT ;  /* 0x000000ff1800720c */ /* 0x002fe20003f05070 */
[----:B------:R-:W-:Y:S01]  /*66e0*/  FMUL R7, R7, UR4 ;  /* 0x0000000407077c20 */ /* 0x000fe20008400000 */
[----:B------:R-:W-:Y:S02]  /*66f0*/  SHF.R.U32.HI R5, RZ, R22, R5 ;  /* 0x00000016ff057219 */ /* 0x000fe40000011605 */
[----:B------:R-:W-:-:S03]  /*6700*/  ISETP.NE.AND.EX P0, PT, R25, RZ, PT, P0 ;  /* 0x000000ff1900720c */ /* 0x000fc60003f05300 */
[----:B------:R-:W1:Y:S01]  /*6710*/  LDC R20, c[0x0][0x148] ;  /* 0x00005200ff147b82 */ /* 0x000e620000000800 */
[----:B---3--:R-:W-:Y:S02]  /*6720*/  IMAD R23, R13, R6, R4 ;  /* 0x000000060d177224 */ /* 0x008fe400078e0204 */
[----:B------:R-:W-:-:S05]  /*6730*/  IMAD.MOV.U32 R6, RZ, RZ, 0x1 ;  /* 0x00000001ff067424 */ /* 0x000fca00078e00ff */
[----:B------:R-:W2:Y:S01]  /*6740*/  LDC R21, c[0x0][0x600] ;  /* 0x00018000ff157b82 */ /* 0x000ea20000000800 */
[-CC-:B----4-:R-:W-:Y:S02]  /*6750*/  SHF.R.U64 R13, R10, R14.reuse, R5.reuse ;  /* 0x0000000e0a0d7219 */ /* 0x190fe40000001205 */
[----:B------:R-:W-:Y:S02]  /*6760*/  SHF.R.U32.HI R4, RZ, R14, R5 ;  /* 0x0000000eff047219 */ /* 0x000fe40000011605 */
[----:B------:R3:W4:Y:S03]  /*6770*/  F2I.U32.TRUNC.NTZ R14, R7 ;  /* 0x00000007000e7305 */ /* 0x000726000020f000 */
[----:B------:R-:W1:Y:S01]  /*6780*/  LDC R26, c[0x0][0x648] ;  /* 0x00019200ff1a7b82 */ /* 0x000e620000000800 */
[-C--:B0-----:R-:W-:Y:S02]  /*6790*/  SHF.R.U64 R15, R13, R9.reuse, R4 ;  /* 0x000000090d0f7219 */ /* 0x081fe40000001204 */
[----:B------:R-:W-:-:S02]  /*67a0*/  SHF.L.U32 R8, R8, R9, RZ ;  /* 0x0000000908087219 */ /* 0x000fc400000006ff */
[-C--:B------:R-:W-:Y:S01]  /*67b0*/  SHF.R.U32.HI R5, RZ, R9.reuse, R4 ;  /* 0x00000009ff057219 */ /* 0x080fe20000011604 */
[----:B------:R-:W-:Y:S01]  /*67c0*/  IMAD.MOV.U32 R4, RZ, RZ, R15 ;  /* 0x000000ffff047224 */ /* 0x000fe200078e000f */
[----:B------:R-:W-:Y:S01]  /*67d0*/  SHF.L.U32 R22, R6, R9, RZ ;  /* 0x0000000906167219 */ /* 0x000fe200000006ff */
[----:B------:R-:W0:Y:S01]  /*67e0*/  LDC R27, c[0x0][0x638] ;  /* 0x00018e00ff1b7b82 */ /* 0x000e220000000800 */
[----:B------:R-:W-:-:S07]  /*67f0*/  LOP3.LUT R28, RZ, R8, RZ, 0x33, !PT ;  /* 0x00000008ff1c7212 */ /* 0x000fce00078e33ff */
        /* <DEDUP_REMOVED lines=12> */
.L_x_162:
[----:B------:R-:W-:Y:S01]  /*68c0*/  ISETP.NE.AND P0, PT, R2, 0x1, PT ;  /* 0x000000010200780c */ /* 0x000fe20003f05270 */
[----:B--2---:R-:W-:Y:S01]  /*68d0*/  VIADD R7, R21, 0xffffffff ;  /* 0xffffffff15077836 */ /* 0x004fe20000000000 */
[----:B-1----:R-:W-:Y:S01]  /*68e0*/  SHF.R.U64 R5, R4, R26, R5 ;  /* 0x0000001a04057219 */ /* 0x002fe20000001205 */
[----:B------:R-:W-:Y:S01]  /*68f0*/  IMAD.MOV R14, RZ, RZ, -R14 ;  /* 0x000000ffff0e7224 */ /* 0x000fe200078e0a0e */
[----:B------:R-:W-:Y:S01]  /*6900*/  LOP3.LUT R4, R13, R28, RZ, 0xc0, !PT ;  /* 0x0000001c0d047212 */ /* 0x000fe200078ec0ff */
[----:B------:R-:W-:Y:S01]  /*6910*/  IMAD.MOV.U32 R8, RZ, RZ, R12 ;  /* 0x000000ffff087224 */ /* 0x000fe200078e000c */
[----:B------:R-:W-:Y:S01]  /*6920*/  LOP3.LUT R10, R10, R7, RZ, 0xc0, !PT ;  /* 0x000000070a0a7212 */ /* 0x000fe200078ec0ff */
[----:B------:R-:W-:Y:S02]  /*6930*/  IMAD.MOV R6, RZ, RZ, -R5 ;  /* 0x000000ffff067224 */ /* 0x000fe400078e0a05 */
[----:B------:R-:W-:-:S04]  /*6940*/  IMAD R4, R22, R5, R4 ;  /* 0x0000000516047224 */ /* 0x000fc800078e0204 */
[----:B------:R-:W-:Y:S02]  /*6950*/  @P0 IMAD R23, R20, R14, R3 ;  /* 0x0000000e14170224 */ /* 0x000fe400078e0203 */
[----:B0-----:R-:W-:Y:S02]  /*6960*/  IMAD R3, R6, R27, R15 ;  /* 0x0000001b06037224 */ /* 0x001fe400078e020f */
[----:B------:R-:W-:Y:S02]  /*6970*/  IMAD R7, R4, R29, R23 ;  /* 0x0000001d04077224 */ /* 0x000fe400078e0217 */
[----:B------:R-:W-:Y:S02]  /*6980*/  IMAD R4, R3, R21, R10 ;  /* 0x0000001503047224 */ /* 0x000fe400078e020a */
[----:B------:R-:W-:-:S03]  /*6990*/  IMAD.MOV.U32 R6, RZ, RZ, 0x1 ;  /* 0x00000001ff067424 */ /* 0x000fc600078e00ff */
[----:B------:R-:W-:Y:S02]  /*69a0*/  SEL R9, R4, R7, !P0 ;  /* 0x0000000704097207 */ /* 0x000fe40004000000 */
[----:B------:R-:W-:-:S07]  /*69b0*/  SEL R7, R7, R4, !P0 ;  /* 0x0000000407077207 */ /* 0x000fce0004000000 */
.L_x_160:
[----:B------:R-:W-:-:S08]  /*69c0*/  NOP ;  /* 0x0000000000007918 */ /* 0x000fd00000000000 */
[----:B------:R-:W0:-:S00]  /*69d0*/  USETMAXREG.DEALLOC.CTAPOOL 0x28 ;  /* 0x00000028000079c8 */ /* 0x000e0000080e0500 */
[----:B0-----:R-:W-:-:S13]  /*69e0*/  ISETP.NE.AND P0, PT, R0, RZ, PT ;  /* 0x000000ff0000720c */ /* 0x001fda0003f05270 */
[----:B------:R-:W-:Y:S05]  /*69f0*/  @P0 EXIT ;  /* 0x000000000000094d */ /* 0x000fea0003800000 */
[----:B------:R-:W-:Y:S01]  /*6a00*/  LOP3.LUT P0, RZ, R6, 0xff, RZ, 0xc0, !PT ;  /* 0x000000ff06ff7812 */ /* 0x000fe2000780c0ff */
[----:B------:R-:W-:Y:S02]  /*6a10*/  IMAD.MOV.U32 R0, RZ, RZ, 0x1 ;  /* 0x00000001ff007424 */ /* 0x000fe400078e00ff */
[----:B------:R-:W-:-:S10]  /*6a20*/  IMAD.MOV.U32 R12, RZ, RZ, RZ ;  /* 0x000000ffff0c7224 */ /* 0x000fd400078e00ff */
[----:B------:R-:W-:Y:S05]  /*6a30*/  @!P0 BRA `(.L_x_163) ;  /* 0x0000000c002c8947 */ /* 0x000fea0003800000 */
[----:B------:R-:W0:Y:S01]  /*6a40*/  LDC R0, c[0x0][0x28c] ;  /* 0x0000a300ff007b82 */ /* 0x000e220000000800 */
[----:B------:R-:W-:Y:S01]  /*6a50*/  ULDC UR5, c[0x0][0x600] ;  /* 0x0001800000057ab9 */ /* 0x000fe20000000800 */
[----:B------:R-:W-:Y:S01]  /*6a60*/  ULDC UR4, c[0x0][0xc] ;  /* 0x0000030000047ab9 */ /* 0x000fe20000000800 */
[----:B------:R-:W-:Y:S01]  /*6a70*/  UIADD3 UR16, UR5, -0x1, URZ ;  /* 0xffffffff05107890 */ /* 0x000fe2000fffe03f */
[C---:B------:R-:W-:Y:S01]  /*6a80*/  LOP3.LUT P2, RZ, R18.reuse, 0x7f, RZ, 0xc0, !PT ;  /* 0x0000007f12ff7812 */ /* 0x040fe2000784c0ff */
[----:B------:R-:W-:Y:S01]  /*6a90*/  ULDC UR6, c[0x0][0x658] ;  /* 0x0001960000067ab9 */ /* 0x000fe20000000800 */
[----:B------:R-:W-:Y:S01]  /*6aa0*/  ULDC UR5, c[0x0][0x10] ;  /* 0x0000040000057ab9 */ /* 0x000fe20000000800 */
[----:B------:R-:W-:Y:S01]  /*6ab0*/  UMOV UR7, 0xffffffff ;  /* 0xffffffff00077882 */ /* 0x000fe20000000000 */
[----:B------:R-:W-:Y:S01]  /*6ac0*/  UMOV UR8, 0x1 ;  /* 0x0000000100087882 */ /* 0x000fe20000000000 */
[----:B------:R-:W-:Y:S01]  /*6ad0*/  UIMAD.WIDE.U32 UR4, UR4, UR5, URZ ;  /* 0x00000005040472a5 */ /* 0x000fe2000f8e003f */
[----:B------:R-:W-:Y:S01]  /*6ae0*/  LOP3.LUT P0, RZ, R18, 0x1f, RZ, 0xc0, !PT ;  /* 0x0000001f12ff7812 */ /* 0x000fe2000780c0ff */
[----:B------:R-:W-:Y:S01]  /*6af0*/  USHF.L.U32 UR7, UR7, UR6, URZ ;  /* 0x0000000607077299 */ /* 0x000fe2000800063f */
[----:B------:R-:W-:Y:S01]  /*6b00*/  BSSY B0, `(.L_x_163) ;  /* 0x00000be000007945 */ /* 0x000fe20003800000 */
[----:B------:R-:W-:Y:S01]  /*6b10*/  USHF.L.U32 UR18, UR8, UR6, URZ ;  /* 0x0000000608127299 */ /* 0x000fe2000800063f */
[----:B------:R-:W-:Y:S01]  /*6b20*/  IMAD.MOV.U32 R13, RZ, RZ, 0x1 ;  /* 0x00000001ff0d7424 */ /* 0x000fe200078e00ff */
[----:B------:R-:W-:Y:S01]  /*6b30*/  LOP3.LUT R11, R19, 0x2, RZ, 0xfc, !PT ;  /* 0x00000002130b7812 */ /* 0x000fe200078efcff */
[----:B------:R-:W-:Y:S01]  /*6b40*/  ULDC UR6, c[0x0][0x14] ;  /* 0x0000050000067ab9 */ /* 0x000fe20000000800 */
[----:B------:R-:W-:Y:S01]  /*6b50*/  PLOP3.LUT P0, PT, P0, P2, PT, 0x8a, 0x0 ;  /* 0x000000000000781c */ /* 0x000fe20000705172 */
[----:B------:R-:W-:Y:S01]  /*6b60*/  UIMAD.WIDE.U32 UR20, UR4, UR6, URZ ;  /* 0x00000006041472a5 */ /* 0x000fe2000f8e003f */
[----:B------:R-:W-:Y:S01]  /*6b70*/  IMAD.MOV.U32 R12, RZ, RZ, RZ ;  /* 0x000000ffff0c7224 */ /* 0x000fe200078e00ff */
[----:B------:R-:W-:-:S02]  /*6b80*/  UIMAD UR13, UR5, UR6, URZ ;  /* 0x00000006050d72a4 */ /* 0x000fc4000f8e023f */
[----:B------:R-:W-:Y:S01]  /*6b90*/  ULOP3.LUT UR17, URZ, UR7, URZ, 0x33, !UPT ;  /* 0x000000073f117292 */ /* 0x000fe2000f8e333f */
[----:B0-----:R-:W-:Y:S01]  /*6ba0*/  VIADD R0, R0, 0x1f ;  /* 0x0000001f00007836 */ /* 0x001fe20000000000 */
[----:B------:R-:W-:Y:S01]  /*6bb0*/  UIADD3 UR13, UR21, UR13, URZ ;  /* 0x0000000d150d7290 */ /* 0x000fe2000fffe03f */
[----:B------:R-:W-:-:S03]  /*6bc0*/  ULDC.64 UR22, c[0x0][0x198] ;  /* 0x0000660000167ab9 */ /* 0x000fc60000000a00 */
[----:B------:R-:W-:-:S04]  /*6bd0*/  SHF.R.S32.HI R3, RZ, 0x1f, R0 ;  /* 0x0000001fff037819 */ /* 0x000fc80000011400 */
[----:B------:R-:W-:Y:S01]  /*6be0*/  LEA.HI R3, R3, R0, RZ, 0x5 ;  /* 0x0000000003037211 */ /* 0x000fe200078f28ff */
[----:B------:R-:W-:-:S03]  /*6bf0*/  IMAD.MOV.U32 R0, RZ, RZ, 0x1 ;  /* 0x00000001ff007424 */ /* 0x000fc600078e00ff */
[----:B------:R-:W-:-:S05]  /*6c00*/  SHF.R.S32.HI R3, RZ, 0x5, R3 ;  /* 0x00000005ff037819 */ /* 0x000fca0000011403 */
[----:B------:R-:W-:-:S07]  /*6c10*/  VIADD R10, R3, 0x1 ;  /* 0x00000001030a7836 */ /* 0x000fce0000000000 */
.L_x_175:
[----:B------:R-:W-:-:S03]  /*6c20*/  UMOV UR4, 0xffffffff ;  /* 0xffffffff00047882 */ /* 0x000fc60000000000 */
[----:B------:R-:W-:Y:S05]  /*6c30*/  BRA.DIV UR4, `(.L_x_164) ;  /* 0x0000001604007947 */ /* 0x000fea000b800000 */
[----:B------:R-:W-:-:S13]  /*6c40*/  ELECT P6, URZ, PT ;  /* 0x00000000003f782f */ /* 0x000fda00038c0000 */
.L_x_196:
[----:B------:R-:W0:Y:S01]  /*6c50*/  LDC R4, c[0x0][0x28c] ;  /* 0x0000a300ff047b82 */ /* 0x000e220000000800 */
[----:B------:R-:W-:Y:S01]  /*6c60*/  BSSY B1, `(.L_x_165) ;  /* 0x0000035000017945 */ /* 0x000fe20003800000 */
[----:B0-----:R-:W-:-:S13]  /*6c70*/  ISETP.LT.OR P6, PT, R4, 0x1, !P6 ;  /* 0x000000010400780c */ /* 0x001fda00077c1670 */
[----:B------:R-:W-:Y:S05]  /*6c80*/  @P6 BRA `(.L_x_166) ;  /* 0x0000000000c86947 */ /* 0x000fea0003800000 */
[----:B------:R-:W-:Y:S02]  /*6c90*/  IMAD.SHL.U32 R15, R9, 0x80, RZ ;  /* 0x00000080090f7824 */ /* 0x000fe400078e00ff */
[----:B------:R-:W-:Y:S02]  /*6ca0*/  IMAD.SHL.U32 R18, R7, 0x80, RZ ;  /* 0x0000008007127824 */ /* 0x000fe400078e00ff */
[----:B------:R-:W-:Y:S02]  /*6cb0*/  IMAD.MOV.U32 R20, RZ, RZ, RZ ;  /* 0x000000ffff147224 */ /* 0x000fe400078e00ff */
[----:B------:R-:W-:Y:S02]  /*6cc0*/  IMAD.MOV.U32 R4, RZ, RZ, R10 ;  /* 0x000000ffff047224 */ /* 0x000fe400078e000a */
[----:B------:R-:W-:Y:S02]  /*6cd0*/  IMAD.MOV.U32 R5, RZ, RZ, R0 ;  /* 0x000000ffff057224 */ /* 0x000fe400078e0000 */
[----:B------:R-:W-:-:S07]  /*6ce0*/  IMAD.MOV.U32 R6, RZ, RZ, R12 ;  /* 0x000000ffff067224 */ /* 0x000fce00078e000c */
.L_x_170:
[----:B------:R-:W0:Y:S01]  /*6cf0*/  S2R R14, SR_CgaCtaId ;  /* 0x00000000000e7919 */ /* 0x000e220000008800 */
[----:B------:R-:W-:Y:S01]  /*6d00*/  MOV R7, 0x400 ;  /* 0x0000040000077802 */ /* 0x000fe20000000f00 */
[----:B------:R-:W1:Y:S03]  /*6d10*/  @!P2 LDC R9, c[0x0][0x500] ;  /* 0x00014000ff09ab82 */ /* 0x000e660000000800 */
[----:B0-----:R-:W-:Y:S02]  /*6d20*/  LEA R21, R14, R7, 0x18 ;  /* 0x000000070e157211 */ /* 0x001fe400078ec0ff */
[----:B------:R-:W-:-:S03]  /*6d30*/  SHF.L.U32 R7, R5, 0x1f, RZ ;  /* 0x0000001f05077819 */ /* 0x000fc600000006ff */
[----:B------:R-:W-:-:S04]  /*6d40*/  IMAD R14, R6, 0x8, R21 ;  /* 0x00000008060e7824 */ /* 0x000fc800078e0215 */
[----:B------:R-:W0:Y:S02]  /*6d50*/  SYNCS.PHASECHK.TRANS64.TRYWAIT P1, [R14+URZ+0x70], R7 ;  /* 0x000070070e0075a7 */ /* 0x000e24000802017f */
[----:B01----:R-:W-:Y:S05]  /*6d60*/  @!P1 BRA `(.L_x_167) ;  /* 0x0000001000d49947 */ /* 0x003fea0003800000 */
.L_x_197:
[----:B0-----:R-:W-:Y:S01]  /*6d70*/  PRMT R7, R11, 0x9910, RZ ;  /* 0x000099100b077816 */ /* 0x001fe200000000ff */
[----:B------:R0:W-:Y:S03]  /*6d80*/  @!P2 SYNCS.ARRIVE.TRANS64 RZ, [R14+URZ], R9 ;  /* 0x000000090effa9a7 */ /* 0x0001e6000800003f */
[----:B------:R-:W-:-:S13]  /*6d90*/  ISETP.NE.AND P1, PT, R7, 0x2, PT ;  /* 0x000000020700780c */ /* 0x000fda0003f25270 */
[----:B0-----:R-:W-:Y:S05]  /*6da0*/  @P1 BRA `(.L_x_168) ;  /* 0x0000000000041947 */ /* 0x001fea0003800000 */
[----:B------:R-:W-:Y:S01]  /*6db0*/  BPT.TRAP 0x1 ;  /* 0x000000040000795c */ /* 0x000fe20000300000 */
.L_x_168:
[----:B------:R-:W-:Y:S05]  /*6dc0*/  @P0 BRA `(.L_x_169) ;  /* 0x0000000000040947 */ /* 0x000fea0003800000 */
[----:B------:R-:W-:Y:S01]  /*6dd0*/  BPT.TRAP 0x1 ;  /* 0x000000040000795c */ /* 0x000fe20000300000 */
.L_x_169:
[----:B------:R-:W-:Y:S01]  /*6de0*/  IMAD R21, R6, 0x2000, R21 ;  /* 0x0000200006157824 */ /* 0x000fe200078e0215 */
[----:B------:R-:W-:Y:S01]  /*6df0*/  R2UR UR9, R14 ;  /* 0x000000000e0972ca */ /* 0x000fe200000e0000 */
[----:B------:R-:W-:Y:S01]  /*6e00*/  VIADD R4, R4, 0xffffffff ;  /* 0xffffffff04047836 */ /* 0x000fe20000000000 */
[----:B------:R-:W-:Y:S01]  /*6e10*/  UIADD3 UR4, UP0, UR22, 0xf0, URZ ;  /* 0x000000f016047890 */ /* 0x000fe2000ff1e03f */
[----:B------:R-:W-:Y:S01]  /*6e20*/  R2UR UR11, R18 ;  /* 0x00000000120b72ca */ /* 0x000fe200000e0000 */
[----:B------:R-:W-:Y:S01]  /*6e30*/  UIADD3 UR24, UP1, UR22, 0x1f0, URZ ;  /* 0x000001f016187890 */ /* 0x000fe2000ff3e03f */
[----:B------:R-:W-:Y:S01]  /*6e40*/  R2UR UR8, R21 ;  /* 0x00000000150872ca */ /* 0x000fe200000e0000 */
[----:B------:R-:W-:Y:S01]  /*6e50*/  UIADD3.X UR5, URZ, UR23, URZ, UP0, !UPT ;  /* 0x000000173f057290 */ /* 0x000fe200087fe43f */
[----:B------:R-:W-:Y:S01]  /*6e60*/  R2UR UR10, R20 ;  /* 0x00000000140a72ca */ /* 0x000fe200000e0000 */
[----:B------:R-:W-:Y:S01]  /*6e70*/  VIADD R6, R6, 0x1 ;  /* 0x0000000106067836 */ /* 0x000fe20000000000 */
[----:B------:R-:W-:Y:S01]  /*6e80*/  R2UR UR12, R8 ;  /* 0x00000000080c72ca */ /* 0x000fe200000e0000 */
[----:B------:R-:W-:Y:S01]  /*6e90*/  UIADD3.X UR25, URZ, UR23, URZ, UP1, !UPT ;  /* 0x000000173f197290 */ /* 0x000fe20008ffe43f */
[----:B------:R-:W-:Y:S01]  /*6ea0*/  R2UR UR19, R15 ;  /* 0x000000000f1372ca */ /* 0x000fe200000e0000 */
[----:B------:R-:W-:Y:S01]  /*6eb0*/  UMOV UR6, 0x0 ;  /* 0x0000000000067882 */ /* 0x000fe20000000000 */
[----:B------:R-:W-:Y:S01]  /*6ec0*/  ISETP.GT.AND P3, PT, R4, 0x1, PT ;  /* 0x000000010400780c */ /* 0x000fe20003f64270 */
[----:B------:R-:W-:Y:S01]  /*6ed0*/  UMOV UR7, 0x10000000 ;  /* 0x1000000000077882 */ /* 0x000fe20000000000 */
[----:B------:R-:W-:Y:S01]  /*6ee0*/  ISETP.NE.AND P1, PT, R6, 0xe, PT ;  /* 0x0000000e0600780c */ /* 0x000fe20003f25270 */
[----:B------:R-:W-:-:S02]  /*6ef0*/  VIADD R20, R20, 0x20 ;  /* 0x0000002014147836 */ /* 0x000fc40000000000 */
[----:B------:R-:W-:Y:S01]  /*6f00*/  UIADD3 UR14, UR8, 0x200, URZ ;  /* 0x00000200080e7890 */ /* 0x000fe2000fffe03f */
[----:B------:R-:W-:Y:S01]  /*6f10*/  SEL R14, RZ, 0x1, P1 ;  /* 0x00000001ff0e7807 */ /* 0x000fe20000800000 */
[----:B------:R-:W-:Y:S01]  /*6f20*/  UIADD3 UR15, UR8, 0x1c200, URZ ;  /* 0x0001c200080f7890 */ /* 0x000fe2000fffe03f */
[----:B------:R-:W-:Y:S02]  /*6f30*/  SEL R6, R6, RZ, P1 ;  /* 0x000000ff06067207 */ /* 0x000fe40000800000 */
[----:B------:R-:W-:Y:S02]  /*6f40*/  LOP3.LUT R5, R5, R14, RZ, 0x3c, !PT ;  /* 0x0000000e05057212 */ /* 0x000fe400078e3cff */
[----:B------:R-:W-:Y:S02]  /*6f50*/  UMOV UR8, UR14 ;  /* 0x0000000e00087c82 */ /* 0x000fe40008000000 */
[----:B------:R0:W-:Y:S02]  /*6f60*/  UTMALDG.3D [UR8], [UR4], desc[UR6] ;  /* 0x00000608040075b4 */ /* 0x0001e40008011000 */
[----:B0-----:R-:W-:Y:S01]  /*6f70*/  UMOV UR8, UR15 ;  /* 0x0000000f00087c82 */ /* 0x001fe20008000000 */
[----:B------:R-:W-:-:S02]  /*6f80*/  UMOV UR11, UR19 ;  /* 0x00000013000b7c82 */ /* 0x000fc40008000000 */
[----:B------:R0:W-:Y:S02]  /*6f90*/  UTMALDG.3D [UR8], [UR24], desc[UR6] ;  /* 0x00000608180075b4 */ /* 0x0001e40008011000 */
[----:B0-----:R-:W-:Y:S05]  /*6fa0*/  @P3 BRA `(.L_x_170) ;  /* 0xfffffffc00503947 */ /* 0x001fea000383ffff */
.L_x_166:
[----:B------:R-:W-:Y:S05]  /*6fb0*/  BSYNC B1 ;  /* 0x0000000000017941 */ /* 0x000fea0003800000 */
.L_x_165:
[----:B------:R-:W-:Y:S01]  /*6fc0*/  LOP3.LUT P3, RZ, R13, 0xff, RZ, 0xc0, !PT ;  /* 0x000000ff0dff7812 */ /* 0x000fe2000786c0ff */
[----:B------:R-:W-:Y:S01]  /*6fd0*/  IMAD.IADD R12, R3, 0x1, R12 ;  /* 0x00000001030c7824 */ /* 0x000fe200078e020c */
[----:B------:R-:W-:Y:S01]  /*6fe0*/  IADD3 R16, P4, R16, UR20, RZ ;  /* 0x0000001410107c10 */ /* 0x000fe2000ff9e0ff */
[----:B------:R-:W-:Y:S01]  /*6ff0*/  ULDC.64 UR4, c[0x0][0x650] ;  /* 0x0001940000047ab9 */ /* 0x000fe20000000a00 */
[----:B------:R-:W-:Y:S01]  /*7000*/  BSSY B1, `(.L_x_171) ;  /* 0x000006b000017945 */ /* 0x000fe20003800000 */
[----:B------:R-:W-:Y:S01]  /*7010*/  IMAD.MOV.U32 R9, RZ, RZ, -0x1 ;  /* 0xffffffffff097424 */ /* 0x000fe200078e00ff */
[----:B------:R-:W-:Y:S01]  /*7020*/  SHF.R.U32.HI R4, RZ, 0x1, R12 ;  /* 0x00000001ff047819 */ /* 0x000fe2000001160c */
[----:B------:R-:W-:Y:S01]  /*7030*/  IMAD.MOV.U32 R8, RZ, RZ, -0x1 ;  /* 0xffffffffff087424 */ /* 0x000fe200078e00ff */
[----:B------:R-:W-:Y:S02]  /*7040*/  ISETP.GT.U32.AND P1, PT, R12, 0xd, PT ;  /* 0x0000000d0c00780c */ /* 0x000fe40003f24070 */
[----:B------:R-:W-:-:S02]  /*7050*/  IADD3.X R17, R17, UR13, RZ, P4, !PT ;  /* 0x0000000d11117c10 */ /* 0x000fc4000a7fe4ff */
[----:B------:R-:W-:Y:S01]  /*7060*/  ISETP.LT.U32.AND P1, PT, R3, 0xe, P1 ;  /* 0x0000000e0300780c */ /* 0x000fe20000f21070 */
[----:B------:R-:W0:Y:S01]  /*7070*/  @P3 S2R R6, SR_CgaCtaId ;  /* 0x0000000000063919 */ /* 0x000e220000008800 */
[----:B------:R-:W-:Y:S02]  /*7080*/  @P3 MOV R5, 0x400 ;  /* 0x0000040000053802 */ /* 0x000fe40000000f00 */
[----:B------:R-:W-:Y:S02]  /*7090*/  PRMT R13, RZ, 0x7610, R13 ;  /* 0x00007610ff0d7816 */ /* 0x000fe4000000000d */
[----:B0-----:R-:W-:Y:S01]  /*70a0*/  @P3 LEA R6, R6, R5, 0x18 ;  /* 0x0000000506063211 */ /* 0x001fe200078ec0ff */
[----:B------:R-:W-:-:S03]  /*70b0*/  IMAD.WIDE.U32 R4, R4, -0x6db6db6d, RZ ;  /* 0x9249249304047825 */ /* 0x000fc600078e00ff */
[----:B------:R0:W-:Y:S01]  /*70c0*/  @P3 SYNCS.ARRIVE.TRANS64.A1T0 RZ, [R6+URZ+0xf8], RZ ;  /* 0x0000f8ff06ff39a7 */ /* 0x0001e2000810003f */
[----:B------:R-:W-:Y:S02]  /*70d0*/  ISETP.GE.U32.AND P3, PT, R3, 0xe, PT ;  /* 0x0000000e0300780c */ /* 0x000fe40003f66070 */
[----:B------:R-:W-:Y:S02]  /*70e0*/  SHF.R.U32.HI R7, RZ, 0x2, R5 ;  /* 0x00000002ff077819 */ /* 0x000fe40000011605 */
[----:B------:R-:W-:Y:S02]  /*70f0*/  SEL R5, RZ, 0x1, !P1 ;  /* 0x00000001ff057807 */ /* 0x000fe40004800000 */
[----:B------:R-:W-:Y:S01]  /*7100*/  ISETP.GE.U32.AND P1, PT, R16, UR4, PT ;  /* 0x0000000410007c0c */ /* 0x000fe2000bf26070 */
[----:B------:R-:W-:Y:S01]  /*7110*/  IMAD R12, R7, -0xe, R12 ;  /* 0xfffffff2070c7824 */ /* 0x000fe200078e020c */
[----:B------:R-:W-:Y:S02]  /*7120*/  LOP3.LUT R0, R0, R5, RZ, 0x3c, !PT ;  /* 0x0000000500007212 */ /* 0x000fe400078e3cff */
[----:B------:R-:W-:-:S02]  /*7130*/  ISETP.GE.U32.AND.EX P1, PT, R17, UR5, PT, P1 ;  /* 0x0000000511007c0c */ /* 0x000fc4000bf26110 */
[----:B------:R-:W-:Y:S02]  /*7140*/  PRMT R4, RZ, 0x7610, R4 ;  /* 0x00007610ff047816 */ /* 0x000fe40000000004 */
[----:B------:R-:W-:Y:S01]  /*7150*/  @P3 LOP3.LUT R0, R0, 0x1, R7, 0x78, !PT ;  /* 0x0000000100003812 */ /* 0x000fe200078e7807 */
[----:B------:R-:W-:-:S08]  /*7160*/  IMAD.MOV.U32 R7, RZ, RZ, -0x1 ;  /* 0xffffffffff077424 */ /* 0x000fd000078e00ff */
[----:B0-----:R-:W-:Y:S05]  /*7170*/  @P1 BRA `(.L_x_172) ;  /* 0x00000004004c1947 */ /* 0x001fea0003800000 */
[----:B------:R-:W-:Y:S01]  /*7180*/  ULDC.64 UR4, c[0x0][0x628] ;  /* 0x00018a0000047ab9 */ /* 0x000fe20000000a00 */
[----:B------:R-:W0:Y:S01]  /*7190*/  S2R R15, SR_CTAID.X ;  /* 0x00000000000f7919 */ /* 0x000e220000002500 */
[----:B------:R-:W-:Y:S01]  /*71a0*/  ISETP.NE.U32.AND P1, PT, RZ, UR4, PT ;  /* 0x00000004ff007c0c */ /* 0x000fe2000bf25070 */
[----:B------:R-:W-:Y:S01]  /*71b0*/  ULDC UR7, c[0x0][0x630] ;  /* 0x00018c0000077ab9 */ /* 0x000fe20000000800 */
[----:B------:R-:W-:Y:S01]  /*71c0*/  IMAD.MOV.U32 R4, RZ, RZ, R16 ;  /* 0x000000ffff047224 */ /* 0x000fe200078e0010 */
[----:B------:R-:W1:Y:S01]  /*71d0*/  S2R R14, SR_CTAID.Y ;  /* 0x00000000000e7919 */ /* 0x000e620000002600 */
[----:B------:R-:W-:Y:S01]  /*71e0*/  ISETP.NE.AND.EX P1, PT, RZ, UR5, PT, P1 ;  /* 0x00000005ff007c0c */ /* 0x000fe2000bf25310 */
[----:B------:R-:W-:-:S12]  /*71f0*/  IMAD.MOV.U32 R5, RZ, RZ, R17 ;  /* 0x000000ffff057224 */ /* 0x000fd800078e0011 */
[----:B------:R-:W-:Y:S05]  /*7200*/  @!P1 BRA `(.L_x_173) ;  /* 0x0000000000289947 */ /* 0x000fea0003800000 */
[----:B------:R-:W-:Y:S02]  /*7210*/  ULDC UR6, c[0x0][0x634] ;  /* 0x00018d0000067ab9 */ /* 0x000fe40000000800 */
[----:B------:R-:W-:-:S05]  /*7220*/  IADD3 R9, P1, R16, UR6, RZ ;  /* 0x0000000610097c10 */ /* 0x000fca000ff3e0ff */
[----:B------:R-:W-:-:S04]  /*7230*/  IMAD.X R21, RZ, RZ, R17, P1 ;  /* 0x000000ffff157224 */ /* 0x000fc800008e0611 */
[----:B------:R-:W-:-:S04]  /*7240*/  IMAD.WIDE.U32 R6, R21, UR4, RZ ;  /* 0x0000000415067c25 */ /* 0x000fc8000f8e00ff */
[----:B------:R-:W-:-:S04]  /*7250*/  IMAD.WIDE.U32 R6, P1, R9, UR5, R6 ;  /* 0x0000000509067c25 */ /* 0x000fc8000f820006 */
[----:B------:R-:W-:-:S04]  /*7260*/  IMAD.WIDE.U32 R8, R9, UR4, RZ ;  /* 0x0000000409087c25 */ /* 0x000fc8000f8e00ff */
[----:B------:R-:W-:Y:S01]  /*7270*/  IMAD.X R5, RZ, RZ, RZ, P1 ;  /* 0x000000ffff057224 */ /* 0x000fe200008e06ff */
[----:B------:R-:W-:Y:S01]  /*7280*/  IADD3 RZ, P1, R9, R6, RZ ;  /* 0x0000000609ff7210 */ /* 0x000fe20007f3e0ff */
[----:B------:R-:W-:-:S04]  /*7290*/  IMAD.MOV.U32 R4, RZ, RZ, R7 ;  /* 0x000000ffff047224 */ /* 0x000fc800078e0007 */
[----:B------:R-:W-:-:S08]  /*72a0*/  IMAD.WIDE.U32.X R4, R21, UR5, R4, P1 ;  /* 0x0000000515047c25 */ /* 0x000fd000088e0404 */
.L_x_173:
[--C-:B------:R-:W-:Y:S01]  /*72b0*/  SHF.R.U64 R8, R4, UR7, R5.reuse ;  /* 0x0000000704087c19 */ /* 0x100fe20008001205 */
[----:B------:R-:W-:Y:S01]  /*72c0*/  ULDC.64 UR4, c[0x0][0x620] ;  /* 0x0001880000047ab9 */ /* 0x000fe20000000a00 */
[----:B------:R-:W-:Y:S01]  /*72d0*/  SHF.R.U32.HI R4, RZ, UR7, R5 ;  /* 0x00000007ff047c19 */ /* 0x000fe20008011605 */
[----:B------:R-:W2:Y:S01]  /*72e0*/  LDC R24, c[0x0][0x144] ;  /* 0x00005100ff187b82 */ /* 0x000ea20000000800 */
[----:B------:R-:W-:Y:S01]  /*72f0*/  IADD3 R7, P1, RZ, -R8, RZ ;  /* 0x80000008ff077210 */ /* 0x000fe20007f3e0ff */
[----:B------:R-:W-:Y:S01]  /*7300*/  ULDC.64 UR8, c[0x0][0x640] ;  /* 0x0001900000087ab9 */ /* 0x000fe20000000a00 */
[----:B0-----:R-:W-:Y:S01]  /*7310*/  I2FP.F32.U32 R9, R15 ;  /* 0x0000000f00097245 */ /* 0x001fe20000201000 */
[----:B------:R-:W-:Y:S02]  /*7320*/  ULDC UR6, c[0x0][0x608] ;  /* 0x0001820000067ab9 */ /* 0x000fe40000000800 */
[----:B------:R-:W-:Y:S01]  /*7330*/  IMAD.X R4, RZ, RZ, ~R4, P1 ;  /* 0x000000ffff047224 */ /* 0x000fe200008e0e04 */
[----:B------:R-:W-:Y:S01]  /*7340*/  ISETP.NE.U32.AND P1, PT, RZ, UR8, PT ;  /* 0x00000008ff007c0c */ /* 0x000fe2000bf25070 */
[----:B------:R-:W0:Y:S02]  /*7350*/  LDC R21, c[0x0][0x148] ;  /* 0x00005200ff157b82 */ /* 0x000e240000000800 */
[----:B------:R-:W-:Y:S01]  /*7360*/  IMAD R6, R4, UR4, RZ ;  /* 0x0000000404067c24 */ /* 0x000fe2000f8e02ff */
[----:B------:R-:W-:Y:S01]  /*7370*/  ISETP.NE.AND.EX P1, PT, RZ, UR9, PT, P1 ;  /* 0x00000009ff007c0c */ /* 0x000fe2000bf25310 */
[----:B------:R-:W-:Y:S01]  /*7380*/  IMAD.WIDE.U32 R4, R7, UR4, R16 ;  /* 0x0000000407047c25 */ /* 0x000fe2000f8e0010 */
[----:B------:R-:W-:-:S03]  /*7390*/  ULDC UR4, c[0x0][0x150] ;  /* 0x0000540000047ab9 */ /* 0x000fc60000000800 */
[----:B------:R-:W-:Y:S02]  /*73a0*/  IMAD R7, R7, UR5, R6 ;  /* 0x0000000507077c24 */ /* 0x000fe4000f8e0206 */
[----:B------:R-:W-:Y:S01]  /*73b0*/  FMUL R6, R9, UR4 ;  /* 0x0000000409067c20 */ /* 0x000fe20008400000 */
[----:B------:R-:W-:Y:S01]  /*73c0*/  ULDC UR4, c[0x0][0x618] ;  /* 0x0001860000047ab9 */ /* 0x000fe20000000800 */
[----:B------:R-:W-:Y:S01]  /*73d0*/  ULDC UR5, c[0x0][0x154] ;  /* 0x0000550000057ab9 */ /* 0x000fe20000000800 */
[----:B------:R-:W-:-:S03]  /*73e0*/  IMAD.IADD R5, R5, 0x1, R7 ;  /* 0x0000000105057824 */ /* 0x000fc600078e0207 */
[----:B------:R-:W3:Y:S02]  /*73f0*/  F2I.U32.TRUNC.NTZ R6, R6 ;  /* 0x0000000600067305 */ /* 0x000ee4000020f000 */
[----:B------:R-:W-:Y:S02]  /*7400*/  SHF.R.U64 R9, R4, UR4, R5 ;  /* 0x0000000404097c19 */ /* 0x000fe40008001205 */
[----:B-1----:R-:W-:-:S05]  /*7410*/  I2FP.F32.U32 R4, R14 ;  /* 0x0000000e00047245 */ /* 0x002fca0000201000 */
[----:B------:R-:W-:Y:S01]  /*7420*/  FMUL R22, R4, UR5 ;  /* 0x0000000504167c20 */ /* 0x000fe20008400000 */
[----:B------:R-:W-:Y:S01]  /*7430*/  SHF.R.U32.HI R4, RZ, UR4, R5 ;  /* 0x00000004ff047c19 */ /* 0x000fe20008011605 */
[----:B------:R-:W-:-:S03]  /*7440*/  ULDC UR4, c[0x0][0x658] ;  /* 0x0001960000047ab9 */ /* 0x000fc60000000800 */
[--C-:B------:R-:W-:Y:S01]  /*7450*/  SHF.R.U64 R20, R9, UR6, R4.reuse ;  /* 0x0000000609147c19 */ /* 0x100fe20008001204 */
[----:B------:R-:W1:Y:S01]  /*7460*/  F2I.U32.TRUNC.NTZ R22, R22 ;  /* 0x0000001600167305 */ /* 0x000e62000020f000 */
[----:B------:R-:W-:Y:S01]  /*7470*/  SHF.R.U32.HI R5, RZ, UR6, R4 ;  /* 0x00000006ff057c19 */ /* 0x000fe20008011604 */
[----:B---3--:R-:W-:-:S03]  /*7480*/  IMAD.MOV R6, RZ, RZ, -R6 ;  /* 0x000000ffff067224 */ /* 0x008fc600078e0a06 */
[----:B------:R-:W-:Y:S01]  /*7490*/  SHF.R.U64 R18, R20, UR4, R5 ;  /* 0x0000000414127c19 */ /* 0x000fe20008001205 */
[----:B--2---:R-:W-:Y:S01]  /*74a0*/  IMAD R15, R24, R6, R15 ;  /* 0x00000006180f7224 */ /* 0x004fe200078e020f */
[----:B------:R-:W-:-:S03]  /*74b0*/  SHF.R.U32.HI R23, RZ, UR4, R5 ;  /* 0x00000004ff177c19 */ /* 0x000fc60008011605 */
[----:B------:R-:W-:Y:S02]  /*74c0*/  IMAD.MOV.U32 R4, RZ, RZ, R18 ;  /* 0x000000ffff047224 */ /* 0x000fe400078e0012 */
[----:B------:R-:W-:Y:S01]  /*74d0*/  IMAD.MOV.U32 R5, RZ, RZ, R23 ;  /* 0x000000ffff057224 */ /* 0x000fe200078e0017 */
[----:B-1----:R-:W-:Y:S06]  /*74e0*/  @!P1 BRA `(.L_x_174) ;  /* 0x0000000000289947 */ /* 0x002fec0003800000 */
[----:B------:R-:W-:Y:S02]  /*74f0*/  ULDC UR4, c[0x0][0x64c] ;  /* 0x0001930000047ab9 */ /* 0x000fe40000000800 */
[----:B------:R-:W-:-:S05]  /*7500*/  IADD3 R5, P1, R18, UR4, RZ ;  /* 0x0000000412057c10 */ /* 0x000fca000ff3e0ff */
[----:B------:R-:W-:-:S04]  /*7510*/  IMAD.X R23, RZ, RZ, R23, P1 ;  /* 0x000000ffff177224 */ /* 0x000fc800008e0617 */
[----:B------:R-:W-:-:S04]  /*7520*/  IMAD.WIDE.U32 R6, R23, UR8, RZ ;  /* 0x0000000817067c25 */ /* 0x000fc8000f8e00ff */
[----:B------:R-:W-:-:S04]  /*7530*/  IMAD.WIDE.U32 R6, P1, R5, UR9, R6 ;  /* 0x0000000905067c25 */ /* 0x000fc8000f820006 */
[----:B------:R-:W-:-:S04]  /*7540*/  IMAD.WIDE.U32 R4, R5, UR8, RZ ;  /* 0x0000000805047c25 */ /* 0x000fc8000f8e00ff */
[----:B------:R-:W-:Y:S01]  /*7550*/  IMAD.MOV.U32 R4, RZ, RZ, R7 ;  /* 0x000000ffff047224 */ /* 0x000fe200078e0007 */
[----:B------:R-:W-:Y:S01]  /*7560*/  IADD3 RZ, P3, R5, R6, RZ ;  /* 0x0000000605ff7210 */ /* 0x000fe20007f7e0ff */
[----:B------:R-:W-:-:S04]  /*7570*/  IMAD.X R5, RZ, RZ, RZ, P1 ;  /* 0x000000ffff057224 */ /* 0x000fc800008e06ff */
[----:B------:R-:W-:-:S08]  /*7580*/  IMAD.WIDE.U32.X R4, R23, UR9, R4, P3 ;  /* 0x0000000917047c25 */ /* 0x000fd000098e0404 */
.L_x_174:
[----:B------:R-:W-:Y:S01]  /*7590*/  ISETP.NE.AND P1, PT, R2, 0x1, PT ;  /* 0x000000010200780c */ /* 0x000fe20003f25270 */
[----:B------:R-:W-:Y:S01]  /*75a0*/  ULDC UR4, c[0x0][0x648] ;  /* 0x0001920000047ab9 */ /* 0x000fe20000000800 */
[----:B------:R-:W-:Y:S01]  /*75b0*/  LOP3.LUT R20, R20, UR17, RZ, 0xc0, !PT ;  /* 0x0000001114147c12 */ /* 0x000fe2000f8ec0ff */
[----:B------:R-:W-:Y:S01]  /*75c0*/  IMAD.MOV R22, RZ, RZ, -R22 ;  /* 0x000000ffff167224 */ /* 0x000fe200078e0a16 */
[----:B------:R-:W-:Y:S01]  /*75d0*/  SHF.R.U64 R5, R4, UR4, R5 ;  /* 0x0000000404057c19 */ /* 0x000fe20008001205 */
[----:B------:R-:W-:Y:S01]  /*75e0*/  ULDC UR4, c[0x0][0x638] ;  /* 0x00018e0000047ab9 */ /* 0x000fe20000000800 */
[----:B------:R-:W-:Y:S01]  /*75f0*/  LOP3.LUT R9, R9, UR16, RZ, 0xc0, !PT ;  /* 0x0000001009097c12 */ /* 0x000fe2000f8ec0ff */
[----:B------:R-:W-:Y:S01]  /*7600*/  ULDC UR5, c[0x0][0x610] ;  /* 0x0001840000057ab9 */ /* 0x000fe20000000800 */
[----:B------:R-:W-:Y:S02]  /*7610*/  IMAD.MOV.U32 R4, RZ, RZ, 0x1 ;  /* 0x00000001ff047424 */ /* 0x000fe400078e00ff */
[----:B------:R-:W-:-:S02]  /*7620*/  IMAD.MOV R7, RZ, RZ, -R5 ;  /* 0x000000ffff077224 */ /* 0x000fc400078e0a05 */
[----:B------:R-:W-:Y:S02]  /*7630*/  IMAD R20, R5, UR18, R20 ;  /* 0x0000001205147c24 */ /* 0x000fe4000f8e0214 */
[----:B0-----:R-:W-:Y:S02]  /*7640*/  @P1 IMAD R15, R21, R22, R14 ;  /* 0x00000016150f1224 */ /* 0x001fe400078e020e */
[----:B------:R-:W-:Y:S01]  /*7650*/  IMAD R18, R7, UR4, R18 ;  /* 0x0000000407127c24 */ /* 0x000fe2000f8e0212 */
[----:B------:R-:W-:Y:S01]  /*7660*/  ULDC UR4, c[0x0][0x600] ;  /* 0x0001800000047ab9 */ /* 0x000fe20000000800 */
[----:B------:R-:W-:Y:S02]  /*7670*/  IMAD R15, R20, UR5, R15 ;  /* 0x00000005140f7c24 */ /* 0x000fe4000f8e020f */
[----:B------:R-:W-:-:S05]  /*7680*/  IMAD R18, R18, UR4, R9 ;  /* 0x0000000412127c24 */ /* 0x000fca000f8e0209 */
[----:B------:R-:W-:Y:S02]  /*7690*/  SEL R9, R18, R15, !P1 ;  /* 0x0000000f12097207 */ /* 0x000fe40004800000 */
[----:B------:R-:W-:-:S07]  /*76a0*/  SEL R7, R15, R18, !P1 ;  /* 0x000000120f077207 */ /* 0x000fce0004800000 */
.L_x_172:
[----:B------:R-:W-:Y:S05]  /*76b0*/  BSYNC B1 ;  /* 0x0000000000017941 */ /* 0x000fea0003800000 */
.L_x_171:
[----:B------:R-:W-:-:S13]  /*76c0*/  LOP3.LUT P1, RZ, R4, 0xff, RZ, 0xc0, !PT ;  /* 0x000000ff04ff7812 */ /* 0x000fda000782c0ff */
[----:B------:R-:W-:Y:S05]  /*76d0*/  @P1 BRA `(.L_x_175) ;  /* 0xfffffff400501947 */ /* 0x000fea000383ffff */
[----:B------:R-:W-:Y:S05]  /*76e0*/  BSYNC B0 ;  /* 0x0000000000007941 */ /* 0x000fea0003800000 */
.L_x_163:
[----:B------:R-:W-:-:S03]  /*76f0*/  UMOV UR4, 0xffffffff ;  /* 0xffffffff00047882 */ /* 0x000fc60000000000 */
[----:B------:R-:W-:Y:S05]  /*7700*/  BRA.DIV UR4, `(.L_x_176) ;  /* 0x0000000a04807947 */ /* 0x000fea000b800000 */
[----:B------:R-:W-:-:S13]  /*7710*/  ELECT P6, URZ, PT ;  /* 0x00000000003f782f */ /* 0x000fda00038c0000 */
.L_x_200:
[----:B------:R-:W-:Y:S04]  /*7720*/  BSSY B0, `(.L_x_177) ;  /* 0x0000085000007945 */ /* 0x000fe80003800000 */
[----:B------:R-:W-:Y:S05]  /*7730*/  @!P6 BRA `(.L_x_178) ;  /* 0x00000008000ce947 */ /* 0x000fea0003800000 */
[----:B------:R-:W-:-:S04]  /*7740*/  LOP3.LUT R19, R19, 0x2, RZ, 0xfc, !PT ;  /* 0x0000000213137812 */ /* 0x000fc800078efcff */
[----:B------:R-:W-:-:S13]  /*7750*/  ISETP.NE.AND P0, PT, R19, 0x3, PT ;  /* 0x000000031300780c */ /* 0x000fda0003f05270 */
[----:B------:R-:W-:Y:S05]  /*7760*/  @!P0 BRA `(.L_x_179) ;  /* 0x0000000000048947 */ /* 0x000fea0003800000 */
[----:B------:R-:W-:Y:S01]  /*7770*/  BPT.TRAP 0x1 ;  /* 0x000000040000795c */ /* 0x000fe20000300000 */
.L_x_179:
[----:B------:R-:W0:Y:S01]  /*7780*/  S2R R3, SR_CgaCtaId ;  /* 0x0000000000037919 */ /* 0x000e220000008800 */
[----:B------:R-:W-:-:S04]  /*7790*/  MOV R2, 0x400 ;  /* 0x0000040000027802 */ /* 0x000fc80000000f00 */
[----:B0-----:R-:W-:Y:S02]  /*77a0*/  LEA R3, R3, R2, 0x18 ;  /* 0x0000000203037211 */ /* 0x001fe400078ec0ff */
[----:B------:R-:W-:-:S03]  /*77b0*/  SHF.L.U32 R2, R0, 0x1f, RZ ;  /* 0x0000001f00027819 */ /* 0x000fc600000006ff */
[----:B------:R-:W-:-:S04]  /*77c0*/  VIADD R3, R3, 0x70 ;  /* 0x0000007003037836 */ /* 0x000fc80000000000 */
[C---:B------:R-:W-:Y:S02]  /*77d0*/  IMAD R7, R12.reuse, 0x8, R3 ;  /* 0x000000080c077824 */ /* 0x040fe400078e0203 */
[----:B------:R-:W-:Y:S02]  /*77e0*/  VIADD R12, R12, 0x1 ;  /* 0x000000010c0c7836 */ /* 0x000fe40000000000 */
[----:B------:R-:W0:Y:S03]  /*77f0*/  SYNCS.PHASECHK.TRANS64.TRYWAIT P0, [R7+URZ], R2 ;  /* 0x00000002070075a7 */ /* 0x000e26000800017f */
[----:B------:R-:W-:-:S04]  /*7800*/  ISETP.NE.AND P1, PT, R12, 0xe, PT ;  /* 0x0000000e0c00780c */ /* 0x000fc80003f25270 */
[----:B------:R-:W-:Y:S02]  /*7810*/  SEL R5, RZ, 0x1, P1 ;  /* 0x00000001ff057807 */ /* 0x000fe40000800000 */
[----:B------:R-:W-:Y:S02]  /*7820*/  SEL R12, R12, RZ, P1 ;  /* 0x000000ff0c0c7207 */ /* 0x000fe40000800000 */
[----:B------:R-:W-:-:S03]  /*7830*/  LOP3.LUT R5, R0, R5, RZ, 0x3c, !PT ;  /* 0x0000000500057212 */ /* 0x000fc600078e3cff */
[----:B------:R-:W-:Y:S01]  /*7840*/  IMAD R9, R12, 0x8, R3 ;  /* 0x000000080c097824 */ /* 0x000fe200078e0203 */
[----:B------:R-:W-:Y:S01]  /*7850*/  SHF.L.U32 R4, R5, 0x1f, RZ ;  /* 0x0000001f05047819 */ /* 0x000fe200000006ff */
[----:B0-----:R-:W-:Y:S06]  /*7860*/  @!P0 BRA `(.L_x_180) ;  /* 0x0000000800488947 */ /* 0x001fec0003800000 */
.L_x_201:
[----:B------:R-:W1:Y:S01]  /*7870*/  SYNCS.PHASECHK.TRANS64.TRYWAIT P0, [R9+URZ], R4 ;  /* 0x00000004090075a7 */ /* 0x000e62000800017f */
[----:B------:R-:W-:-:S05]  /*7880*/  VIADD R0, R12, 0x1 ;  /* 0x000000010c007836 */ /* 0x000fca0000000000 */
[----:B------:R-:W-:-:S04]  /*7890*/  ISETP.NE.AND P1, PT, R0, 0xe, PT ;  /* 0x0000000e0000780c */ /* 0x000fc80003f25270 */
[----:B0-----:R-:W-:Y:S02]  /*78a0*/  SEL R2, RZ, 0x1, P1 ;  /* 0x00000001ff027807 */ /* 0x001fe40000800000 */
[----:B------:R-:W-:Y:S02]  /*78b0*/  SEL R0, R0, RZ, P1 ;  /* 0x000000ff00007207 */ /* 0x000fe40000800000 */
[----:B------:R-:W-:-:S03]  /*78c0*/  LOP3.LUT R7, R5, R2, RZ, 0x3c, !PT ;  /* 0x0000000205077212 */ /* 0x000fc600078e3cff */
[----:B------:R-:W-:Y:S01]  /*78d0*/  IMAD R6, R0, 0x8, R3 ;  /* 0x0000000800067824 */ /* 0x000fe200078e0203 */
[----:B------:R-:W-:Y:S01]  /*78e0*/  SHF.L.U32 R5, R7, 0x1f, RZ ;  /* 0x0000001f07057819 */ /* 0x000fe200000006ff */
[----:B-1----:R-:W-:Y:S06]  /*78f0*/  @!P0 BRA `(.L_x_181) ;  /* 0x0000000800388947 */ /* 0x002fec0003800000 */
.L_x_202:
[----:B------:R-:W1:Y:S01]  /*7900*/  SYNCS.PHASECHK.TRANS64.TRYWAIT P0, [R6+URZ], R5 ;  /* 0x00000005060075a7 */ /* 0x000e62000800017f */
[----:B------:R-:W-:-:S05]  /*7910*/  VIADD R0, R0, 0x1 ;  /* 0x0000000100007836 */ /* 0x000fca0000000000 */
[----:B------:R-:W-:-:S04]  /*7920*/  ISETP.NE.AND P1, PT, R0, 0xe, PT ;  /* 0x0000000e0000780c */ /* 0x000fc80003f25270 */
[----:B------:R-:W-:Y:S02]  /*7930*/  SEL R2, RZ, 0x1, P1 ;  /* 0x00000001ff027807 */ /* 0x000fe40000800000 */
[----:B------:R-:W-:Y:S02]  /*7940*/  SEL R0, R0, RZ, P1 ;  /* 0x000000ff00007207 */ /* 0x000fe40000800000 */
[----:B------:R-:W-:-:S03]  /*7950*/  LOP3.LUT R7, R7, R2, RZ, 0x3c, !PT ;  /* 0x0000000207077212 */ /* 0x000fc600078e3cff */
[----:B0-----:R-:W-:Y:S01]  /*7960*/  IMAD R9, R0, 0x8, R3 ;  /* 0x0000000800097824 */ /* 0x001fe200078e0203 */
[----:B------:R-:W-:Y:S01]  /*7970*/  SHF.L.U32 R4, R7, 0x1f, RZ ;  /* 0x0000001f07047819 */ /* 0x000fe200000006ff */
[----:B-1----:R-:W-:Y:S06]  /*7980*/  @!P0 BRA `(.L_x_182) ;  /* 0x0000000800288947 */ /* 0x002fec0003800000 */
.L_x_203:
        /* <DEDUP_REMOVED lines=9> */
.L_x_204:
        /* <DEDUP_REMOVED lines=9> */
.L_x_205:
        /* <DEDUP_REMOVED lines=9> */
.L_x_206:
        /* <DEDUP_REMOVED lines=9> */
.L_x_207:
        /* <DEDUP_REMOVED lines=9> */
.L_x_208:
        /* <DEDUP_REMOVED lines=9> */
.L_x_209:
        /* <DEDUP_REMOVED lines=9> */
.L_x_210:
        /* <DEDUP_REMOVED lines=9> */
.L_x_211:
        /* <DEDUP_REMOVED lines=9> */
.L_x_212:
[----:B------:R-:W1:Y:S01]  /*7ea0*/  SYNCS.PHASECHK.TRANS64.TRYWAIT P0, [R6+URZ], R5 ;  /* 0x00000005060075a7 */ /* 0x000e62000800017f */
[----:B------:R-:W-:-:S05]  /*7eb0*/  VIADD R0, R0, 0x1 ;  /* 0x0000000100007836 */ /* 0x000fca0000000000 */
[----:B------:R-:W-:-:S04]  /*7ec0*/  ISETP.NE.AND P1, PT, R0, 0xe, PT ;  /* 0x0000000e0000780c */ /* 0x000fc80003f25270 */
[----:B------:R-:W-:Y:S02]  /*7ed0*/  SEL R2, RZ, 0x1, P1 ;  /* 0x00000001ff027807 */ /* 0x000fe40000800000 */
[----:B------:R-:W-:Y:S02]  /*7ee0*/  SEL R0, R0, RZ, P1 ;  /* 0x000000ff00007207 */ /* 0x000fe40000800000 */
[----:B------:R-:W-:Y:S01]  /*7ef0*/  LOP3.LUT R2, R7, R2, RZ, 0x3c, !PT ;  /* 0x0000000207027212 */ /* 0x000fe200078e3cff */
[----:B-1----:R-:W-:Y:S06]  /*7f00*/  @!P0 BRA `(.L_x_192) ;  /* 0x0000000400908947 */ /* 0x002fec0003800000 */
.L_x_213:
[----:B------:R-:W-:Y:S01]  /*7f10*/  IMAD R3, R0, 0x8, R3 ;  /* 0x0000000800037824 */ /* 0x000fe200078e0203 */
[----:B------:R-:W-:-:S07]  /*7f20*/  SHF.L.U32 R0, R2, 0x1f, RZ ;  /* 0x0000001f02007819 */ /* 0x000fce00000006ff */
.L_x_193:
[----:B--2---:R2:W3:Y:S02]  /*7f30*/  SYNCS.PHASECHK.TRANS64.TRYWAIT P0, [R3+URZ], R0 ;  /* 0x00000000030075a7 */ /* 0x0044e4000800017f */
[----:B---3--:R-:W-:Y:S05]  /*7f40*/  @!P0 NANOSLEEP.SYNCS 0x989680 ;  /* 0x009896800000895d */ /* 0x008fea0003900000 */
[----:B------:R-:W3:Y:S02]  /*7f50*/  @!P0 SYNCS.PHASECHK.TRANS64 P0, [R3+URZ], R0 ;  /* 0x00000000030085a7 */ /* 0x000ee4000800007f */
[----:B---3--:R-:W-:Y:S05]  /*7f60*/  @!P0 BRA `(.L_x_193) ;  /* 0xfffffffc00f08947 */ /* 0x008fea000383ffff */
.L_x_178:
[----:B------:R-:W-:Y:S05]  /*7f70*/  BSYNC B0 ;  /* 0x0000000000007941 */ /* 0x000fea0003800000 */
.L_x_177:
[----:B------:R-:W-:Y:S05]  /*7f80*/  EXIT ;  /* 0x000000000000794d */ /* 0x000fea0003800000 */
.L_x_18:
[----:B---3--:R3:W4:Y:S02]  /*7f90*/  SYNCS.PHASECHK.TRANS64.TRYWAIT P1, [R3+URZ], R0 ;  /* 0x00000000030075a7 */ /* 0x008724000802017f */
[----:B----4-:R-:W-:Y:S05]  /*7fa0*/  @!P1 NANOSLEEP.SYNCS 0x989680 ;  /* 0x009896800000995d */ /* 0x010fea0003900000 */
[----:B------:R-:W4:Y:S02]  /*7fb0*/  @!P1 SYNCS.PHASECHK.TRANS64 P1, [R3+URZ], R0 ;  /* 0x00000000030095a7 */ /* 0x000f24000802007f */
[----:B----4-:R-:W-:Y:S05]  /*7fc0*/  @!P1 BRA `(.L_x_18) ;  /* 0xfffffffc00f09947 */ /* 0x010fea000383ffff */
[----:B------:R-:W-:Y:S05]  /*7fd0*/  BRA `(.L_x_17) ;  /* 0xffffff9000e87947 */ /* 0x000fea000383ffff */
.L_x_23:
[----:B-1----:R-:W-:-:S04]  /*7fe0*/  IMAD.U32 R4, RZ, RZ, UR4 ;  /* 0x00000004ff047e24 */ /* 0x002fc8000f8e00ff */
[----:B------:R1:W2:Y:S03]  /*7ff0*/  SYNCS.PHASECHK.TRANS64.TRYWAIT P1, [R4+URZ], R3 ;  /* 0x00000003040075a7 */ /* 0x0002a6000802017f */
[----:B--2---:R-:W-:Y:S05]  /*8000*/  @!P1 NANOSLEEP.SYNCS 0x989680 ;  /* 0x009896800000995d */ /* 0x004fea0003900000 */
[----:B------:R-:W2:Y:S02]  /*8010*/  @!P1 SYNCS.PHASECHK.TRANS64 P1, [R4+URZ], R3 ;  /* 0x00000003040095a7 */ /* 0x000ea4000802007f */
[----:B--2---:R-:W-:Y:S05]  /*8020*/  @!P1 BRA `(.L_x_23) ;  /* 0xfffffffc00ec9947 */ /* 0x004fea000383ffff */
[----:B------:R-:W-:Y:S05]  /*8030*/  BRA `(.L_x_22) ;  /* 0xffffff9400887947 */ /* 0x000fea000383ffff */
.L_x_164:
[----:B------:R-:W-:Y:S01]  /*8040*/  BSSY B1, `(.L_x_194) ;  /* 0x0000006000017945 */ /* 0x000fe20003800000 */
[----:B------:R-:W-:-:S07]  /*8050*/  IMAD.MOV.U32 R15, RZ, RZ, -0x1 ;  /* 0xffffffffff0f7424 */ /* 0x000fce00078e00ff */
[----:B------:R-:W-:Y:S05]  /*8060*/  WARPSYNC.COLLECTIVE R15, `(.L_x_195) ;  /* 0x000000000f0c7348 */ /* 0x000fea0003c00000 */
[----:B------:R-:W-:Y:S02]  /*8070*/  ELECT P6, UR62, PT ;  /* 0x00000000003e782f */ /* 0x000fe400038c0000 */
[----:B------:R-:W-:Y:S01]  /*8080*/  MOV R14, UR62 ;  /* 0x0000003e000e7c02 */ /* 0x000fe20008000f00 */
[----:B------:R-:W-:Y:S10]  /*8090*/  ENDCOLLECTIVE ;  /* 0x000000000000791b */ /* 0x000ff40003800000 */
.L_x_195:
[----:B------:R-:W-:Y:S05]  /*80a0*/  BSYNC B1 ;  /* 0x0000000000017941 */ /* 0x000fea0003800000 */
.L_x_194:
[----:B------:R-:W-:Y:S05]  /*80b0*/  BRA `(.L_x_196) ;  /* 0xffffffe800e47947 */ /* 0x000fea000383ffff */
.L_x_167:
[----:B0-----:R0:W1:Y:S02]  /*80c0*/  SYNCS.PHASECHK.TRANS64.TRYWAIT P1, [R14+URZ+0x70], R7 ;  /* 0x000070070e0075a7 */ /* 0x001064000802017f */
[----:B-1----:R-:W-:Y:S05]  /*80d0*/  @!P1 NANOSLEEP.SYNCS 0x989680 ;  /* 0x009896800000995d */ /* 0x002fea0003900000 */
[----:B------:R-:W1:Y:S02]  /*80e0*/  @!P1 SYNCS.PHASECHK.TRANS64 P1, [R14+URZ+0x70], R7 ;  /* 0x000070070e0095a7 */ /* 0x000e64000802007f */
[----:B-1----:R-:W-:Y:S05]  /*80f0*/  @!P1 BRA `(.L_x_167) ;  /* 0xfffffffc00f09947 */ /* 0x002fea000383ffff */
[----:B------:R-:W-:Y:S05]  /*8100*/  BRA `(.L_x_197) ;  /* 0xffffffec00187947 */ /* 0x000fea000383ffff */
.L_x_176:
[----:B------:R-:W-:Y:S01]  /*8110*/  BSSY B0, `(.L_x_198) ;  /* 0x0000006000007945 */ /* 0x000fe20003800000 */
[----:B------:R-:W-:-:S07]  /*8120*/  IMAD.MOV.U32 R15, RZ, RZ, -0x1 ;  /* 0xffffffffff0f7424 */ /* 0x000fce00078e00ff */
[----:B------:R-:W-:Y:S05]  /*8130*/  WARPSYNC.COLLECTIVE R15, `(.L_x_199) ;  /* 0x000000000f0c7348 */ /* 0x000fea0003c00000 */
[----:B------:R-:W-:Y:S02]  /*8140*/  ELECT P6, UR62, PT ;  /* 0x00000000003e782f */ /* 0x000fe400038c0000 */
[----:B------:R-:W-:Y:S01]  /*8150*/  MOV R14, UR62 ;  /* 0x0000003e000e7c02 */ /* 0x000fe20008000f00 */
[----:B------:R-:W-:Y:S10]  /*8160*/  ENDCOLLECTIVE ;  /* 0x000000000000791b */ /* 0x000ff40003800000 */
.L_x_199:
[----:B------:R-:W-:Y:S05]  /*8170*/  BSYNC B0 ;  /* 0x0000000000007941 */ /* 0x000fea0003800000 */
.L_x_198:
[----:B------:R-:W-:Y:S05]  /*8180*/  BRA `(.L_x_200) ;  /* 0xfffffff400647947 */ /* 0x000fea000383ffff */
.L_x_180:
[----:B0-----:R0:W1:Y:S02]  /*8190*/  SYNCS.PHASECHK.TRANS64.TRYWAIT P0, [R7+URZ], R2 ;  /* 0x00000002070075a7 */ /* 0x001064000800017f */
[----:B-1----:R-:W-:Y:S05]  /*81a0*/  @!P0 NANOSLEEP.SYNCS 0x989680 ;  /* 0x009896800000895d */ /* 0x002fea0003900000 */
[----:B------:R-:W1:Y:S02]  /*81b0*/  @!P0 SYNCS.PHASECHK.TRANS64 P0, [R7+URZ], R2 ;  /* 0x00000002070085a7 */ /* 0x000e64000800007f */
[----:B-1----:R-:W-:Y:S05]  /*81c0*/  @!P0 BRA `(.L_x_180) ;  /* 0xfffffffc00f08947 */ /* 0x002fea000383ffff */
[----:B------:R-:W-:Y:S05]  /*81d0*/  BRA `(.L_x_201) ;  /* 0xfffffff400a47947 */ /* 0x000fea000383ffff */
.L_x_181:
[----:B0-----:R0:W1:Y:S02]  /*81e0*/  SYNCS.PHASECHK.TRANS64.TRYWAIT P0, [R9+URZ], R4 ;  /* 0x00000004090075a7 */ /* 0x001064000800017f */
[----:B-1----:R-:W-:Y:S05]  /*81f0*/  @!P0 NANOSLEEP.SYNCS 0x989680 ;  /* 0x009896800000895d */ /* 0x002fea0003900000 */
[----:B------:R-:W1:Y:S02]  /*8200*/  @!P0 SYNCS.PHASECHK.TRANS64 P0, [R9+URZ], R4 ;  /* 0x00000004090085a7 */ /* 0x000e64000800007f */
[----:B-1----:R-:W-:Y:S05]  /*8210*/  @!P0 BRA `(.L_x_181) ;  /* 0xfffffffc00f08947 */ /* 0x002fea000383ffff */
[----:B------:R-:W-:Y:S05]  /*8220*/  BRA `(.L_x_202) ;  /* 0xfffffff400b47947 */ /* 0x000fea000383ffff */
.L_x_182:
[----:B0-----:R0:W1:Y:S02]  /*8230*/  SYNCS.PHASECHK.TRANS64.TRYWAIT P0, [R6+URZ], R5 ;  /* 0x00000005060075a7 */ /* 0x001064000800017f */
[----:B-1----:R-:W-:Y:S05]  /*8240*/  @!P0 NANOSLEEP.SYNCS 0x989680 ;  /* 0x009896800000895d */ /* 0x002fea0003900000 */
[----:B------:R-:W1:Y:S02]  /*8250*/  @!P0 SYNCS.PHASECHK.TRANS64 P0, [R6+URZ], R5 ;  /* 0x00000005060085a7 */ /* 0x000e64000800007f */
[----:B-1----:R-:W-:Y:S05]  /*8260*/  @!P0 BRA `(.L_x_182) ;  /* 0xfffffffc00f08947 */ /* 0x002fea000383ffff */
[----:B------:R-:W-:Y:S05]  /*8270*/  BRA `(.L_x_203) ;  /* 0xfffffff400c47947 */ /* 0x000fea000383ffff */
.L_x_183:
[----:B0-----:R0:W1:Y:S02]  /*8280*/  SYNCS.PHASECHK.TRANS64.TRYWAIT P0, [R9+URZ], R4 ;  /* 0x00000004090075a7 */ /* 0x001064000800017f */
[----:B-1----:R-:W-:Y:S05]  /*8290*/  @!P0 NANOSLEEP.SYNCS 0x989680 ;  /* 0x009896800000895d */ /* 0x002fea0003900000 */
[----:B------:R-:W1:Y:S02]  /*82a0*/  @!P0 SYNCS.PHASECHK.TRANS64 P0, [R9+URZ], R4 ;  /* 0x00000004090085a7 */ /* 0x000e64000800007f */
[----:B-1----:R-:W-:Y:S05]  /*82b0*/  @!P0 BRA `(.L_x_183) ;  /* 0xfffffffc00f08947 */ /* 0x002fea000383ffff */
[----:B------:R-:W-:Y:S05]  /*82c0*/  BRA `(.L_x_204) ;  /* 0xfffffff400d47947 */ /* 0x000fea000383ffff */
.L_x_184:
[----:B0-----:R0:W1:Y:S02]  /*82d0*/  SYNCS.PHASECHK.TRANS64.TRYWAIT P0, [R6+URZ], R5 ;  /* 0x00000005060075a7 */ /* 0x001064000800017f */
[----:B-1----:R-:W-:Y:S05]  /*82e0*/  @!P0 NANOSLEEP.SYNCS 0x989680 ;  /* 0x009896800000895d */ /* 0x002fea0003900000 */
[----:B------:R-:W1:Y:S02]  /*82f0*/  @!P0 SYNCS.PHASECHK.TRANS64 P0, [R6+URZ], R5 ;  /* 0x00000005060085a7 */ /* 0x000e64000800007f */
[----:B-1----:R-:W-:Y:S05]  /*8300*/  @!P0 BRA `(.L_x_184) ;  /* 0xfffffffc00f08947 */ /* 0x002fea000383ffff */
[----:B------:R-:W-:Y:S05]  /*8310*/  BRA `(.L_x_205) ;  /* 0xfffffff400e47947 */ /* 0x000fea000383ffff */
.L_x_185:
[----:B0-----:R0:W1:Y:S02]  /*8320*/  SYNCS.PHASECHK.TRANS64.TRYWAIT P0, [R9+URZ], R4 ;  /* 0x00000004090075a7 */ /* 0x001064000800017f */
[----:B-1----:R-:W-:Y:S05]  /*8330*/  @!P0 NANOSLEEP.SYNCS 0x989680 ;  /* 0x009896800000895d */ /* 0x002fea0003900000 */
[----:B------:R-:W1:Y:S02]  /*8340*/  @!P0 SYNCS.PHASECHK.TRANS64 P0, [R9+URZ], R4 ;  /* 0x00000004090085a7 */ /* 0x000e64000800007f */
[----:B-1----:R-:W-:Y:S05]  /*8350*/  @!P0 BRA `(.L_x_185) ;  /* 0xfffffffc00f08947 */ /* 0x002fea000383ffff */
[----:B------:R-:W-:Y:S05]  /*8360*/  BRA `(.L_x_206) ;  /* 0xfffffff400f47947 */ /* 0x000fea000383ffff */
.L_x_186:
[----:B0-----:R0:W1:Y:S02]  /*8370*/  SYNCS.PHASECHK.TRANS64.TRYWAIT P0, [R6+URZ], R5 ;  /* 0x00000005060075a7 */ /* 0x001064000800017f */
[----:B-1----:R-:W-:Y:S05]  /*8380*/  @!P0 NANOSLEEP.SYNCS 0x989680 ;  /* 0x009896800000895d */ /* 0x002fea0003900000 */
[----:B------:R-:W1:Y:S02]  /*8390*/  @!P0 SYNCS.PHASECHK.TRANS64 P0, [R6+URZ], R5 ;  /* 0x00000005060085a7 */ /* 0x000e64000800007f */
[----:B-1----:R-:W-:Y:S05]  /*83a0*/  @!P0 BRA `(.L_x_186) ;  /* 0xfffffffc00f08947 */ /* 0x002fea000383ffff */
[----:B------:R-:W-:Y:S05]  /*83b0*/  BRA `(.L_x_207) ;  /* 0xfffffff800047947 */ /* 0x000fea000383ffff */
.L_x_187:
[----:B0-----:R0:W1:Y:S02]  /*83c0*/  SYNCS.PHASECHK.TRANS64.TRYWAIT P0, [R9+URZ], R4 ;  /* 0x00000004090075a7 */ /* 0x001064000800017f */
[----:B-1----:R-:W-:Y:S05]  /*83d0*/  @!P0 NANOSLEEP.SYNCS 0x989680 ;  /* 0x009896800000895d */ /* 0x002fea0003900000 */
[----:B------:R-:W1:Y:S02]  /*83e0*/  @!P0 SYNCS.PHASECHK.TRANS64 P0, [R9+URZ], R4 ;  /* 0x00000004090085a7 */ /* 0x000e64000800007f */
[----:B-1----:R-:W-:Y:S05]  /*83f0*/  @!P0 BRA `(.L_x_187) ;  /* 0xfffffffc00f08947 */ /* 0x002fea000383ffff */
[----:B------:R-:W-:Y:S05]  /*8400*/  BRA `(.L_x_208) ;  /* 0xfffffff800147947 */ /* 0x000fea000383ffff */
.L_x_188:
[----:B0-----:R0:W1:Y:S02]  /*8410*/  SYNCS.PHASECHK.TRANS64.TRYWAIT P0, [R6+URZ], R5 ;  /* 0x00000005060075a7 */ /* 0x001064000800017f */
[----:B-1----:R-:W-:Y:S05]  /*8420*/  @!P0 NANOSLEEP.SYNCS 0x989680 ;  /* 0x009896800000895d */ /* 0x002fea0003900000 */
[----:B------:R-:W1:Y:S02]  /*8430*/  @!P0 SYNCS.PHASECHK.TRANS64 P0, [R6+URZ], R5 ;  /* 0x00000005060085a7 */ /* 0x000e64000800007f */
[----:B-1----:R-:W-:Y:S05]  /*8440*/  @!P0 BRA `(.L_x_188) ;  /* 0xfffffffc00f08947 */ /* 0x002fea000383ffff */
[----:B------:R-:W-:Y:S05]  /*8450*/  BRA `(.L_x_209) ;  /* 0xfffffff800247947 */ /* 0x000fea000383ffff */
.L_x_189:
[----:B0-----:R0:W1:Y:S02]  /*8460*/  SYNCS.PHASECHK.TRANS64.TRYWAIT P0, [R9+URZ], R4 ;  /* 0x00000004090075a7 */ /* 0x001064000800017f */
[----:B-1----:R-:W-:Y:S05]  /*8470*/  @!P0 NANOSLEEP.SYNCS 0x989680 ;  /* 0x009896800000895d */ /* 0x002fea0003900000 */
[----:B------:R-:W1:Y:S02]  /*8480*/  @!P0 SYNCS.PHASECHK.TRANS64 P0, [R9+URZ], R4 ;  /* 0x00000004090085a7 */ /* 0x000e64000800007f */
[----:B-1----:R-:W-:Y:S05]  /*8490*/  @!P0 BRA `(.L_x_189) ;  /* 0xfffffffc00f08947 */ /* 0x002fea000383ffff */
[----:B------:R-:W-:Y:S05]  /*84a0*/  BRA `(.L_x_210) ;  /* 0xfffffff800347947 */ /* 0x000fea000383ffff */
.L_x_190:
[----:B0-----:R0:W1:Y:S02]  /*84b0*/  SYNCS.PHASECHK.TRANS64.TRYWAIT P0, [R6+URZ], R5 ;  /* 0x00000005060075a7 */ /* 0x001064000800017f */
[----:B-1----:R-:W-:Y:S05]  /*84c0*/  @!P0 NANOSLEEP.SYNCS 0x989680 ;  /* 0x009896800000895d */ /* 0x002fea0003900000 */
[----:B------:R-:W1:Y:S02]  /*84d0*/  @!P0 SYNCS.PHASECHK.TRANS64 P0, [R6+URZ], R5 ;  /* 0x00000005060085a7 */ /* 0x000e64000800007f */
[----:B-1----:R-:W-:Y:S05]  /*84e0*/  @!P0 BRA `(.L_x_190) ;  /* 0xfffffffc00f08947 */ /* 0x002fea000383ffff */
[----:B------:R-:W-:Y:S05]  /*84f0*/  BRA `(.L_x_211) ;  /* 0xfffffff800447947 */ /* 0x000fea000383ffff */
.L_x_191:
[----:B0-----:R0:W1:Y:S02]  /*8500*/  SYNCS.PHASECHK.TRANS64.TRYWAIT P0, [R9+URZ], R4 ;  /* 0x00000004090075a7 */ /* 0x001064000800017f */
[----:B-1----:R-:W-:Y:S05]  /*8510*/  @!P0 NANOSLEEP.SYNCS 0x989680 ;  /* 0x009896800000895d */ /* 0x002fea0003900000 */
[----:B------:R-:W1:Y:S02]  /*8520*/  @!P0 SYNCS.PHASECHK.TRANS64 P0, [R9+URZ], R4 ;  /* 0x00000004090085a7 */ /* 0x000e64000800007f */
[----:B-1----:R-:W-:Y:S05]  /*8530*/  @!P0 BRA `(.L_x_191) ;  /* 0xfffffffc00f08947 */ /* 0x002fea000383ffff */
[----:B------:R-:W-:Y:S05]  /*8540*/  BRA `(.L_x_212) ;  /* 0xfffffff800547947 */ /* 0x000fea000383ffff */
.L_x_192:
[----:B-1----:R1:W2:Y:S02]  /*8550*/  SYNCS.PHASECHK.TRANS64.TRYWAIT P0, [R6+URZ], R5 ;  /* 0x00000005060075a7 */ /* 0x0022a4000800017f */
[----:B--2---:R-:W-:Y:S05]  /*8560*/  @!P0 NANOSLEEP.SYNCS 0x989680 ;  /* 0x009896800000895d */ /* 0x004fea0003900000 */
[----:B------:R-:W2:Y:S02]  /*8570*/  @!P0 SYNCS.PHASECHK.TRANS64 P0, [R6+URZ], R5 ;  /* 0x00000005060085a7 */ /* 0x000ea4000800007f */
[----:B--2---:R-:W-:Y:S05]  /*8580*/  @!P0 BRA `(.L_x_192) ;  /* 0xfffffffc00f08947 */ /* 0x004fea000383ffff */
[----:B------:R-:W-:Y:S05]  /*8590*/  BRA `(.L_x_213) ;  /* 0xfffffff8005c7947 */ /* 0x000fea000383ffff */
.L_x_214:
[----:B------:R-:W-:-:S00]  /*85a0*/  BRA `(.L_x_214) ;  /* 0xfffffffc00fc7947 */ /* 0x000fc0000383ffff */
[----:B------:R-:W-:-:S00]  /*85b0*/  NOP ;  /* 0x0000000000007918 */ /* 0x000fc00000000000 */
        /* <DEDUP_REMOVED lines=12> */
.L_x_215:


//--------------------- .nv.global.init           --------------------------
	.section	.nv.global.init,"aw",@progbits
.nv.global.init:
	.type		$str$22,@object
	.size		$str$22,($str$23 - $str$22)
$str$22:
        /*0000*/ 	.byte	0x6b, 0x5f, 0x74, 0x69, 0x6c, 0x65, 0x5f, 0x63, 0x6f, 0x75, 0x6e, 0x74, 0x20, 0x3e, 0x3d, 0x20
        /*0010*/ 	.byte	0x31, 0x00
	.type		$str$23,@object
	.size		$str$23,(__unnamed_1 - $str$23)
$str$23:
        /*0012*/ 	.byte	0x2f, 0x74, 0x6d, 0x70, 0x2f, 0x63, 0x75, 0x74, 0x6c, 0x61, 0x73, 0x73, 0x5f, 0x73, 0x77, 0x65
        /*0022*/ 	.byte	0x65, 0x70, 0x5f, 0x73, 0x72, 0x63, 0x2f, 0x69, 0x6e, 0x63, 0x6c, 0x75, 0x64, 0x65, 0x2f, 0x63
        /*0032*/ 	.byte	0x75, 0x74, 0x6c, 0x61, 0x73, 0x73, 0x2f, 0x67, 0x65, 0x6d, 0x6d, 0x2f, 0x63, 0x6f, 0x6c, 0x6c
        /*0042*/ 	.byte	0x65, 0x63, 0x74, 0x69, 0x76, 0x65, 0x2f, 0x73, 0x6d, 0x39, 0x30, 0x5f, 0x6d, 0x6d, 0x61, 0x5f
        /*0052*/ 	.byte	0x74, 0x6d, 0x61, 0x5f, 0x67, 0x6d, 0x6d, 0x61, 0x5f, 0x73, 0x73, 0x5f, 0x77, 0x61, 0x72, 0x70
        /*0062*/ 	.byte	0x73, 0x70, 0x65, 0x63, 0x69, 0x61, 0x6c, 0x69, 0x7a, 0x65, 0x64, 0x2e, 0x68, 0x70, 0x70, 0x00
	.type		__unnamed_1,@object
	.size		__unnamed_1,(.L_0 - __unnamed_1)
__unnamed_1:
        /*0072*/ 	.byte	0x76, 0x6f, 0x69, 0x64, 0x20, 0x63, 0x75, 0x74, 0x6c, 0x61, 0x73, 0x73, 0x3a, 0x3a, 0x67, 0x65
        /* <DEDUP_REMOVED lines=179> */
        /*0bb2*/ 	.byte	0x3a, 0x3a, 0x69, 0x64, 0x65, 0x6e, 0x74, 0x69, 0x74, 0x79, 0x5d, 0x00
.L_0:


//--------------------- .nv.shared._ZN7cutlass13device_kernelINS_4gemm6kernel13GemmUniversalIN4cute5tupleIJiiiiEEENS1_10collective13CollectiveMmaINS1_34MainloopSm90TmaGmmaWarpSpecializedILi14ENS5_IJNS4_1CILi1EEESB_SB_EEENS1_35KernelTmaWarpSpecializedCooperativeEEENS5_IJNSA_ILi128EEESF_NSA_ILi32EEEEEENS_6half_tENS5_IJlSB_lEEESI_SJ_NS4_8TiledMMAINS4_8MMA_AtomIJNS4_4SM904GMMA26MMA_64x128x16_F32F16F16_SSILNSN_5MajorE0ELSP_0ELNSN_7ScaleInE1ELSQ_1EEEEEENS4_6LayoutINS5_IJNSA_ILi2EEESB_SB_EEENS5_IJSB_NSA_ILi0EEESW_EEEEENS5_IJNS4_10UnderscoreESZ_SZ_EEEEENS4_13SM90_TMA_LOADENS4_14ComposedLayoutINS4_7SwizzleILi2ELi4ELi3EEENS4_18smem_ptr_flag_bitsILi16EEENST_INS5_IJNSA_ILi8EEESG_EEENS5_IJSG_SB_EEEEEEEvNS4_8identityES12_S1C_vS1D_EENS_8epilogue10collective6detail29Sm90TmaWarpSpecializedAdapterINS1G_15DefaultEpilogueISI_SJ_SJ_NS1F_6thread17LinearCombinationISI_Li1EffLNS1K_9ScaleType4KindE0ELNS_15FloatRoundStyleE2ESI_EENS1_15EpilogueDefaultEEEEEvvEEEEvNT_6ParamsE --------------------------
	.section	.nv.shared._ZN7cutlass13device_kernelINS_4gemm6kernel13GemmUniversalIN4cute5tupleIJiiiiEEENS1_10collective13CollectiveMmaINS1_34MainloopSm90TmaGmmaWarpSpecializedILi14ENS5_IJNS4_1CILi1EEESB_SB_EEENS1_35KernelTmaWarpSpecializedCooperativeEEENS5_IJNSA_ILi128EEESF_NSA_ILi32EEEEEENS_6half_tENS5_IJlSB_lEEESI_SJ_NS4_8TiledMMAINS4_8MMA_AtomIJNS4_4SM904GMMA26MMA_64x128x16_F32F16F16_SSILNSN_5MajorE0ELSP_0ELNSN_7ScaleInE1ELSQ_1EEEEEENS4_6LayoutINS5_IJNSA_ILi2EEESB_SB_EEENS5_IJSB_NSA_ILi0EEESW_EEEEENS5_IJNS4_10UnderscoreESZ_SZ_EEEEENS4_13SM90_TMA_LOADENS4_14ComposedLayoutINS4_7SwizzleILi2ELi4ELi3EEENS4_18smem_ptr_flag_bitsILi16EEENST_INS5_IJNSA_ILi8EEESG_EEENS5_IJSG_SB_EEEEEEEvNS4_8identityES12_S1C_vS1D_EENS_8epilogue10collective6detail29Sm90TmaWarpSpecializedAdapterINS1G_15DefaultEpilogueISI_SJ_SJ_NS1F_6thread17LinearCombinationISI_Li1EffLNS1K_9ScaleType4KindE0ELNS_15FloatRoundStyleE2ESI_EENS1_15EpilogueDefaultEEEEEvvEEEEvNT_6ParamsE,"aw",@nobits
	.sectionflags	@""
	.align	16
	.zero		1024


//--------------------- .nv.shared.reserved.0     --------------------------
	.section	.nv.shared.reserved.0,"aw",@nobits
	.weak		__nv_reservedSMEM_offset_0_alias
	.size		__nv_reservedSMEM_offset_0_alias, 0, 0
	.other		__nv_reservedSMEM_offset_0_alias,@"STO_CUDA_RESERVED_SHARED STV_DEFAULT"
__nv_reservedSMEM_offset_0_alias:
	.zero		0


//--------------------- .nv.global                --------------------------
	.section	.nv.global,"aw",@nobits
.nv.global:
	.type		_ZN40_INTERNAL_09d52f63_4_k_cu_52470619_171234cute1_E,@object
	.size		_ZN40_INTERNAL_09d52f63_4_k_cu_52470619_171234cute1_E,(_ZN40_INTERNAL_09d52f63_4_k_cu_52470619_171234cuda3std3__45__cpo6cbeginE - _ZN40_INTERNAL_09d52f63_4_k_cu_52470619_171234cute1_E)
_ZN40_INTERNAL_09d52f63_4_k_cu_52470619_171234cute1_E:
	.zero		1
	.type		_ZN40_INTERNAL_09d52f63_4_k_cu_52470619_171234cuda3std3__45__cpo6cbeginE,@object
	.size		_ZN40_INTERNAL_09d52f63_4_k_cu_52470619_171234cuda3std3__45__cpo6cbeginE,(_ZN40_INTERNAL_09d52f63_4_k_cu_52470619_171234cuda3std3__48in_placeE - _ZN40_INTERNAL_09d52f63_4_k_cu_52470619_171234cuda3std3__45__cpo6cbeginE)
_ZN40_INTERNAL_09d52f63_4_k_cu_52470619_171234cuda3std3__45__cpo6cbeginE:
	.zero		1
	.type		_ZN40_INTERNAL_09d52f63_4_k_cu_52470619_171234cuda3std3__48in_placeE,@object
	.size		_ZN40_INTERNAL_09d52f63_4_k_cu_52470619_171234cuda3std3__48in_placeE,(_ZN40_INTERNAL_09d52f63_4_k_cu_52470619_171234cuda3std6ranges3__45__cpo9iter_moveE - _ZN40_INTERNAL_09d52f63_4_k_cu_52470619_171234cuda3std3__48in_placeE)
_ZN40_INTERNAL_09d52f63_4_k_cu_52470619_171234cuda3std3__48in_placeE:
	.zero		1
	.type		_ZN40_INTERNAL_09d52f63_4_k_cu_52470619_171234cuda3std6ranges3__45__cpo9iter_moveE,@object
	.size		_ZN40_INTERNAL_09d52f63_4_k_cu_52470619_171234cuda3std6ranges3__45__cpo9iter_moveE,(_ZN40_INTERNAL_09d52f63_4_k_cu_52470619_171234cuda3std3__45__cpo5beginE - _ZN40_INTERNAL_09d52f63_4_k_cu_52470619_171234cuda3std6ranges3__45__cpo9iter_moveE)
_ZN40_INTERNAL_09d52f63_4_k_cu_52470619_171234cuda3std6ranges3__45__cpo9iter_moveE:
	.zero		1
	.type		_ZN40_INTERNAL_09d52f63_4_k_cu_52470619_171234cuda3std3__45__cpo5beginE,@object
	.size		_ZN40_INTERNAL_09d52f63_4_k_cu_52470619_171234cuda3std3__45__cpo5beginE,(_ZN40_INTERNAL_09d52f63_4_k_cu_52470619_171234cuda3std3__442_GLOBAL__N__09d52f63_4_k_cu_52470619_171236ignoreE - _ZN40_INTERNAL_09d52f63_4_k_cu_52470619_171234cuda3std3__45__cpo5beginE)
_ZN40_INTERNAL_09d52f63_4_k_cu_52470619_171234cuda3std3__45__cpo5beginE:
	.zero		1
	.type		_ZN40_INTERNAL_09d52f63_4_k_cu_52470619_171234cuda3std3__442_GLOBAL__N__09d52f63_4_k_cu_52470619_171236ignoreE,@object
	.size		_ZN40_INTERNAL_09d52f63_4_k_cu_52470619_171234cuda3std3__442_GLOBAL__N__09d52f63_4_k_cu_52470619_171236ignoreE,(_ZN40_INTERNAL_09d52f63_4_k_cu_52470619_171234cute7productE - _ZN40_INTERNAL_09d52f63_4_k_cu_52470619_171234cuda3std3__442_GLOBAL__N__09d52f63_4_k_cu_52470619_171236ignoreE)
_ZN40_INTERNAL_09d52f63_4_k_cu_52470619_171234cuda3std3__442_GLOBAL__N__09d52f63_4_k_cu_52470619_171236ignoreE:
	.zero		1
	.type		_ZN40_INTERNAL_09d52f63_4_k_cu_52470619_171234cute7productE,@object
	.size		_ZN40_INTERNAL_09d52f63_4_k_cu_52470619_171234cute7productE,(_ZN40_INTERNAL_09d52f63_4_k_cu_52470619_171234cuda3std3__45__cpo3endE - _ZN40_INTERNAL_09d52f63_4_k_cu_52470619_171234cute7productE)
_ZN40_INTERNAL_09d52f63_4_k_cu_52470619_171234cute7productE:
	.zero		1
	.type		_ZN40_INTERNAL_09d52f63_4_k_cu_52470619_171234cuda3std3__45__cpo3endE,@object
	.size		_ZN40_INTERNAL_09d52f63_4_k_cu_52470619_171234cuda3std3__45__cpo3endE,(_ZN40_INTERNAL_09d52f63_4_k_cu_52470619_171234cuda3std3__419piecewise_constructE - _ZN40_INTERNAL_09d52f63_4_k_cu_52470619_171234cuda3std3__45__cpo3endE)
_ZN40_INTERNAL_09d52f63_4_k_cu_52470619_171234cuda3std3__45__cpo3endE:
	.zero		1
	.type		_ZN40_INTERNAL_09d52f63_4_k_cu_52470619_171234cuda3std3__419piecewise_constructE,@object
	.size		_ZN40_INTERNAL_09d52f63_4_k_cu_52470619_171234cuda3std3__419piecewise_constructE,(_ZN40_INTERNAL_09d52f63_4_k_cu_52470619_171234cuda3std3__45__cpo4cendE - _ZN40_INTERNAL_09d52f63_4_k_cu_52470619_171234cuda3std3__419piecewise_constructE)
_ZN40_INTERNAL_09d52f63_4_k_cu_52470619_171234cuda3std3__419piecewise_constructE:
	.zero		1
	.type		_ZN40_INTERNAL_09d52f63_4_k_cu_52470619_171234cuda3std3__45__cpo4cendE,@object
	.size		_ZN40_INTERNAL_09d52f63_4_k_cu_52470619_171234cuda3std3__45__cpo4cendE,(_ZN40_INTERNAL_09d52f63_4_k_cu_52470619_171234cuda3std6ranges3__45__cpo4swapE - _ZN40_INTERNAL_09d52f63_4_k_cu_52470619_171234cuda3std3__45__cpo4cendE)
_ZN40_INTERNAL_09d52f63_4_k_cu_52470619_171234cuda3std3__45__cpo4cendE:
	.zero		1
	.type		_ZN40_INTERNAL_09d52f63_4_k_cu_52470619_171234cuda3std6ranges3__45__cpo4swapE,@object
	.size		_ZN40_INTERNAL_09d52f63_4_k_cu_52470619_171234cuda3std6ranges3__45__cpo4swapE,(.L_8 - _ZN40_INTERNAL_09d52f63_4_k_cu_52470619_171234cuda3std6ranges3__45__cpo4swapE)
_ZN40_INTERNAL_09d52f63_4_k_cu_52470619_171234cuda3std6ranges3__45__cpo4swapE:
	.zero		1
.L_8:


//--------------------- .nv.constant0._ZN7cutlass13device_kernelINS_4gemm6kernel13GemmUniversalIN4cute5tupleIJiiiiEEENS1_10collective13CollectiveMmaINS1_34MainloopSm90TmaGmmaWarpSpecializedILi14ENS5_IJNS4_1CILi1EEESB_SB_EEENS1_35KernelTmaWarpSpecializedCooperativeEEENS5_IJNSA_ILi128EEESF_NSA_ILi32EEEEEENS_6half_tENS5_IJlSB_lEEESI_SJ_NS4_8TiledMMAINS4_8MMA_AtomIJNS4_4SM904GMMA26MMA_64x128x16_F32F16F16_SSILNSN_5MajorE0ELSP_0ELNSN_7ScaleInE1ELSQ_1EEEEEENS4_6LayoutINS5_IJNSA_ILi2EEESB_SB_EEENS5_IJSB_NSA_ILi0EEESW_EEEEENS5_IJNS4_10UnderscoreESZ_SZ_EEEEENS4_13SM90_TMA_LOADENS4_14ComposedLayoutINS4_7SwizzleILi2ELi4ELi3EEENS4_18smem_ptr_flag_bitsILi16EEENST_INS5_IJNSA_ILi8EEESG_EEENS5_IJSG_SB_EEEEEEEvNS4_8identityES12_S1C_vS1D_EENS_8epilogue10collective6detail29Sm90TmaWarpSpecializedAdapterINS1G_15DefaultEpilogueISI_SJ_SJ_NS1F_6thread17LinearCombinationISI_Li1EffLNS1K_9ScaleType4KindE0ELNS_15FloatRoundStyleE2ESI_EENS1_15EpilogueDefaultEEEEEvvEEEEvNT_6ParamsE --------------------------
	.section	.nv.constant0._ZN7cutlass13device_kernelINS_4gemm6kernel13GemmUniversalIN4cute5tupleIJiiiiEEENS1_10collective13CollectiveMmaINS1_34MainloopSm90TmaGmmaWarpSpecializedILi14ENS5_IJNS4_1CILi1EEESB_SB_EEENS1_35KernelTmaWarpSpecializedCooperativeEEENS5_IJNSA_ILi128EEESF_NSA_ILi32EEEEEENS_6half_tENS5_IJlSB_lEEESI_SJ_NS4_8TiledMMAINS4_8MMA_AtomIJNS4_4SM904GMMA26MMA_64x128x16_F32F16F16_SSILNSN_5MajorE0ELSP_0ELNSN_7ScaleInE1ELSQ_1EEEEEENS4_6LayoutINS5_IJNSA_ILi2EEESB_SB_EEENS5_IJSB_NSA_ILi0EEESW_EEEEENS5_IJNS4_10UnderscoreESZ_SZ_EEEEENS4_13SM90_TMA_LOADENS4_14ComposedLayoutINS4_7SwizzleILi2ELi4ELi3EEENS4_18smem_ptr_flag_bitsILi16EEENST_INS5_IJNSA_ILi8EEESG_EEENS5_IJSG_SB_EEEEEEEvNS4_8identityES12_S1C_vS1D_EENS_8epilogue10collective6detail29Sm90TmaWarpSpecializedAdapterINS1G_15DefaultEpilogueISI_SJ_SJ_NS1F_6thread17LinearCombinationISI_Li1EffLNS1K_9ScaleType4KindE0ELNS_15FloatRoundStyleE2ESI_EENS1_15EpilogueDefaultEEEEEvvEEEEvNT_6ParamsE,"a",@progbits
	.sectionflags	@""
	.align	4
.nv.constant0._ZN7cutlass13device_kernelINS_4gemm6kernel13GemmUniversalIN4cute5tupleIJiiiiEEENS1_10collective13CollectiveMmaINS1_34MainloopSm90TmaGmmaWarpSpecializedILi14ENS5_IJNS4_1CILi1EEESB_SB_EEENS1_35KernelTmaWarpSpecializedCooperativeEEENS5_IJNSA_ILi128EEESF_NSA_ILi32EEEEEENS_6half_tENS5_IJlSB_lEEESI_SJ_NS4_8TiledMMAINS4_8MMA_AtomIJNS4_4SM904GMMA26MMA_64x128x16_F32F16F16_SSILNSN_5MajorE0ELSP_0ELNSN_7ScaleInE1ELSQ_1EEEEEENS4_6LayoutINS5_IJNSA_ILi2EEESB_SB_EEENS5_IJSB_NSA_ILi0EEESW_EEEEENS5_IJNS4_10UnderscoreESZ_SZ_EEEEENS4_13SM90_TMA_LOADENS4_14ComposedLayoutINS4_7SwizzleILi2ELi4ELi3EEENS4_18smem_ptr_flag_bitsILi16EEENST_INS5_IJNSA_ILi8EEESG_EEENS5_IJSG_SB_EEEEEEEvNS4_8identityES12_S1C_vS1D_EENS_8epilogue10collective6detail29Sm90TmaWarpSpecializedAdapterINS1G_15DefaultEpilogueISI_SJ_SJ_NS1F_6thread17LinearCombinationISI_Li1EffLNS1K_9ScaleType4KindE0ELNS_15FloatRoundStyleE2ESI_EENS1_15EpilogueDefaultEEEEEvvEEEEvNT_6ParamsE:
	.zero		1664


//--------------------- SYMBOLS --------------------------

	.type		.nv.reservedSmem.offset0,@object
	.size		.nv.reservedSmem.offset0,0x4
	.type		__assertfail,@function
